//
// Generated by NVIDIA NVVM Compiler
//
// Compiler Build ID: CL-36424714
// Cuda compilation tools, release 13.0, V13.0.88
// Based on NVVM 20.0.0
//

.version 9.0
.target sm_100
.address_size 64

	// .globl	_Z9set_valuePai
.extern .func  (.param .b32 func_retval0) vprintf
(
	.param .b64 vprintf_param_0,
	.param .b64 vprintf_param_1
)
;
.global .align 1 .b8 $str[40] = {82, 111, 119, 32, 105, 100, 58, 32, 37, 100, 44, 32, 67, 111, 108, 32, 105, 100, 58, 32, 37, 100, 44, 32, 114, 101, 115, 117, 108, 116, 32, 105, 115, 58, 32, 37, 100, 32, 10};

.visible .entry _Z9set_valuePai(
	.param .u64 .ptr .align 1 _Z9set_valuePai_param_0,
	.param .u32 _Z9set_valuePai_param_1
)
{
	.reg .pred 	%p<10>;
	.reg .b16 	%rs<23>;
	.reg .b32 	%r<19>;
	.reg .b64 	%rd<13>;

	ld.param.u64 	%rd5, [_Z9set_valuePai_param_0];
	ld.param.u32 	%r12, [_Z9set_valuePai_param_1];
	cvta.to.global.u64 	%rd1, %rd5;
	setp.lt.s32 	%p1, %r12, 1;
	@%p1 bra 	$L__BB0_12;
	and.b32  	%r1, %r12, 7;
	setp.lt.u32 	%p2, %r12, 8;
	mov.b32 	%r17, 0;
	@%p2 bra 	$L__BB0_4;
	and.b32  	%r17, %r12, 2147483640;
	neg.s32 	%r15, %r17;
	add.s64 	%rd12, %rd1, 3;
$L__BB0_3:
	.pragma "nounroll";
	mov.b16 	%rs1, 0;
	st.global.u8 	[%rd12+-3], %rs1;
	mov.b16 	%rs2, 1;
	st.global.u8 	[%rd12+-2], %rs2;
	mov.b16 	%rs3, 2;
	st.global.u8 	[%rd12+-1], %rs3;
	mov.b16 	%rs4, 3;
	st.global.u8 	[%rd12], %rs4;
	mov.b16 	%rs5, 4;
	st.global.u8 	[%rd12+1], %rs5;
	mov.b16 	%rs6, 5;
	st.global.u8 	[%rd12+2], %rs6;
	mov.b16 	%rs7, 6;
	st.global.u8 	[%rd12+3], %rs7;
	mov.b16 	%rs8, 7;
	st.global.u8 	[%rd12+4], %rs8;
	add.s32 	%r15, %r15, 8;
	add.s64 	%rd12, %rd12, 8;
	setp.ne.s32 	%p3, %r15, 0;
	@%p3 bra 	$L__BB0_3;
$L__BB0_4:
	setp.eq.s32 	%p4, %r1, 0;
	@%p4 bra 	$L__BB0_12;
	and.b32  	%r7, %r12, 3;
	setp.lt.u32 	%p5, %r1, 4;
	@%p5 bra 	$L__BB0_7;
	cvt.u16.u32 	%rs9, %r17;
	and.b16  	%rs10, %rs9, 7;
	cvt.u64.u32 	%rd6, %r17;
	add.s64 	%rd7, %rd1, %rd6;
	st.global.u8 	[%rd7], %rs10;
	add.s16 	%rs11, %rs9, 1;
	and.b16  	%rs12, %rs11, 7;
	st.global.u8 	[%rd7+1], %rs12;
	add.s16 	%rs13, %rs9, 2;
	and.b16  	%rs14, %rs13, 7;
	st.global.u8 	[%rd7+2], %rs14;
	add.s16 	%rs15, %rs9, 3;
	and.b16  	%rs16, %rs15, 7;
	st.global.u8 	[%rd7+3], %rs16;
	add.s32 	%r17, %r17, 4;
$L__BB0_7:
	setp.eq.s32 	%p6, %r7, 0;
	@%p6 bra 	$L__BB0_12;
	setp.eq.s32 	%p7, %r7, 1;
	@%p7 bra 	$L__BB0_10;
	cvt.u16.u32 	%rs17, %r17;
	and.b16  	%rs18, %rs17, 7;
	cvt.u64.u32 	%rd8, %r17;
	add.s64 	%rd9, %rd1, %rd8;
	st.global.u8 	[%rd9], %rs18;
	add.s16 	%rs19, %rs17, 1;
	and.b16  	%rs20, %rs19, 7;
	st.global.u8 	[%rd9+1], %rs20;
	add.s32 	%r17, %r17, 2;
$L__BB0_10:
	and.b32  	%r14, %r12, 1;
	setp.eq.b32 	%p8, %r14, 1;
	not.pred 	%p9, %p8;
	@%p9 bra 	$L__BB0_12;
	cvt.u16.u32 	%rs21, %r17;
	and.b16  	%rs22, %rs21, 7;
	cvt.u64.u32 	%rd10, %r17;
	add.s64 	%rd11, %rd1, %rd10;
	st.global.u8 	[%rd11], %rs22;
$L__BB0_12:
	ret;

}
	// .globl	_Z26tensor_core_example_8x8x16PiPKjS1_PKi
.visible .entry _Z26tensor_core_example_8x8x16PiPKjS1_PKi(
	.param .u64 .ptr .align 1 _Z26tensor_core_example_8x8x16PiPKjS1_PKi_param_0,
	.param .u64 .ptr .align 1 _Z26tensor_core_example_8x8x16PiPKjS1_PKi_param_1,
	.param .u64 .ptr .align 1 _Z26tensor_core_example_8x8x16PiPKjS1_PKi_param_2,
	.param .u64 .ptr .align 1 _Z26tensor_core_example_8x8x16PiPKjS1_PKi_param_3
)
{
	.reg .b32 	%r<9>;
	.reg .b64 	%rd<15>;

	ld.param.u64 	%rd1, [_Z26tensor_core_example_8x8x16PiPKjS1_PKi_param_0];
	ld.param.u64 	%rd2, [_Z26tensor_core_example_8x8x16PiPKjS1_PKi_param_1];
	ld.param.u64 	%rd3, [_Z26tensor_core_example_8x8x16PiPKjS1_PKi_param_2];
	ld.param.u64 	%rd4, [_Z26tensor_core_example_8x8x16PiPKjS1_PKi_param_3];
	cvta.to.global.u64 	%rd5, %rd1;
	cvta.to.global.u64 	%rd6, %rd4;
	cvta.to.global.u64 	%rd7, %rd3;
	cvta.to.global.u64 	%rd8, %rd2;
	mov.u32 	%r7, %tid.x;
	shl.b32 	%r8, %r7, 1;
	mul.wide.u32 	%rd9, %r8, 4;
	add.s64 	%rd10, %rd5, %rd9;
	mul.wide.u32 	%rd11, %r7, 4;
	add.s64 	%rd12, %rd8, %rd11;
	ld.global.u32 	%r3, [%rd12];
	add.s64 	%rd13, %rd7, %rd11;
	ld.global.u32 	%r4, [%rd13];
	add.s64 	%rd14, %rd6, %rd9;
	ld.global.u32 	%r5, [%rd14];
	ld.global.u32 	%r6, [%rd14+4];
	// begin inline asm
	mma.sync.aligned.m8n8k16.row.col.s32.s8.s8.s32 {%r1,%r2}, {%r3}, {%r4}, {%r5,%r6};

	// end inline asm
	st.global.u32 	[%rd10], %r1;
	st.global.u32 	[%rd10+4], %r2;
	ret;

}
	// .globl	_Z11printMatrixPiii
.visible .entry _Z11printMatrixPiii(
	.param .u64 .ptr .align 1 _Z11printMatrixPiii_param_0,
	.param .u32 _Z11printMatrixPiii_param_1,
	.param .u32 _Z11printMatrixPiii_param_2
)
{
	.local .align 8 .b8 	__local_depot2[16];
	.reg .b64 	%SP;
	.reg .b64 	%SPL;
	.reg .pred 	%p<13>;
	.reg .b32 	%r<157>;
	.reg .b64 	%rd<51>;

	mov.u64 	%SPL, __local_depot2;
	cvta.local.u64 	%SP, %SPL;
	ld.param.u64 	%rd7, [_Z11printMatrixPiii_param_0];
	ld.param.u32 	%r17, [_Z11printMatrixPiii_param_1];
	cvta.to.global.u64 	%rd1, %rd7;
	setp.lt.s32 	%p1, %r17, 1;
	@%p1 bra 	$L__BB2_17;
	ld.param.u32 	%r147, [_Z11printMatrixPiii_param_2];
	setp.lt.s32 	%p2, %r147, 1;
	@%p2 bra 	$L__BB2_17;
	ld.param.u32 	%r148, [_Z11printMatrixPiii_param_2];
	and.b32  	%r1, %r148, 15;
	and.b32  	%r2, %r148, 7;
	mov.b32 	%r152, 0;
	add.u64 	%rd14, %SP, 0;
	mov.u64 	%rd37, $str;
$L__BB2_3:
	ld.param.u32 	%r149, [_Z11printMatrixPiii_param_2];
	setp.lt.u32 	%p3, %r149, 16;
	mul.lo.s32 	%r4, %r152, %r149;
	mov.b32 	%r155, 0;
	@%p3 bra 	$L__BB2_6;
	mul.wide.u32 	%rd8, %r4, 4;
	add.s64 	%rd9, %rd1, %rd8;
	add.s64 	%rd50, %rd9, 32;
	mov.b32 	%r153, 0;
$L__BB2_5:
	.pragma "nounroll";
	ld.param.u32 	%r150, [_Z11printMatrixPiii_param_2];
	ld.global.u32 	%r22, [%rd50+-32];
	add.u64 	%rd10, %SP, 0;
	add.u64 	%rd11, %SPL, 0;
	st.local.v2.u32 	[%rd11], {%r152, %r153};
	st.local.u32 	[%rd11+8], %r22;
	mov.u64 	%rd12, $str;
	cvta.global.u64 	%rd13, %rd12;
	{ // callseq 0, 0
	.param .b64 param0;
	st.param.b64 	[param0], %rd13;
	.param .b64 param1;
	st.param.b64 	[param1], %rd10;
	.param .b32 retval0;
	call.uni (retval0), 
	vprintf, 
	(
	param0, 
	param1
	);
	ld.param.b32 	%r23, [retval0];
	} // callseq 0
	ld.global.u32 	%r25, [%rd50+-28];
	add.s32 	%r26, %r153, 1;
	st.local.v2.u32 	[%rd11], {%r152, %r26};
	st.local.u32 	[%rd11+8], %r25;
	{ // callseq 1, 0
	.param .b64 param0;
	st.param.b64 	[param0], %rd13;
	.param .b64 param1;
	st.param.b64 	[param1], %rd10;
	.param .b32 retval0;
	call.uni (retval0), 
	vprintf, 
	(
	param0, 
	param1
	);
	ld.param.b32 	%r27, [retval0];
	} // callseq 1
	ld.global.u32 	%r29, [%rd50+-24];
	add.s32 	%r30, %r153, 2;
	st.local.v2.u32 	[%rd11], {%r152, %r30};
	st.local.u32 	[%rd11+8], %r29;
	{ // callseq 2, 0
	.param .b64 param0;
	st.param.b64 	[param0], %rd13;
	.param .b64 param1;
	st.param.b64 	[param1], %rd10;
	.param .b32 retval0;
	call.uni (retval0), 
	vprintf, 
	(
	param0, 
	param1
	);
	ld.param.b32 	%r31, [retval0];
	} // callseq 2
	ld.global.u32 	%r33, [%rd50+-20];
	add.s32 	%r34, %r153, 3;
	st.local.v2.u32 	[%rd11], {%r152, %r34};
	st.local.u32 	[%rd11+8], %r33;
	{ // callseq 3, 0
	.param .b64 param0;
	st.param.b64 	[param0], %rd13;
	.param .b64 param1;
	st.param.b64 	[param1], %rd10;
	.param .b32 retval0;
	call.uni (retval0), 
	vprintf, 
	(
	param0, 
	param1
	);
	ld.param.b32 	%r35, [retval0];
	} // callseq 3
	ld.global.u32 	%r37, [%rd50+-16];
	add.s32 	%r38, %r153, 4;
	st.local.v2.u32 	[%rd11], {%r152, %r38};
	st.local.u32 	[%rd11+8], %r37;
	{ // callseq 4, 0
	.param .b64 param0;
	st.param.b64 	[param0], %rd13;
	.param .b64 param1;
	st.param.b64 	[param1], %rd10;
	.param .b32 retval0;
	call.uni (retval0), 
	vprintf, 
	(
	param0, 
	param1
	);
	ld.param.b32 	%r39, [retval0];
	} // callseq 4
	ld.global.u32 	%r41, [%rd50+-12];
	add.s32 	%r42, %r153, 5;
	st.local.v2.u32 	[%rd11], {%r152, %r42};
	st.local.u32 	[%rd11+8], %r41;
	{ // callseq 5, 0
	.param .b64 param0;
	st.param.b64 	[param0], %rd13;
	.param .b64 param1;
	st.param.b64 	[param1], %rd10;
	.param .b32 retval0;
	call.uni (retval0), 
	vprintf, 
	(
	param0, 
	param1
	);
	ld.param.b32 	%r43, [retval0];
	} // callseq 5
	ld.global.u32 	%r45, [%rd50+-8];
	add.s32 	%r46, %r153, 6;
	st.local.v2.u32 	[%rd11], {%r152, %r46};
	st.local.u32 	[%rd11+8], %r45;
	{ // callseq 6, 0
	.param .b64 param0;
	st.param.b64 	[param0], %rd13;
	.param .b64 param1;
	st.param.b64 	[param1], %rd10;
	.param .b32 retval0;
	call.uni (retval0), 
	vprintf, 
	(
	param0, 
	param1
	);
	ld.param.b32 	%r47, [retval0];
	} // callseq 6
	ld.global.u32 	%r49, [%rd50+-4];
	add.s32 	%r50, %r153, 7;
	st.local.v2.u32 	[%rd11], {%r152, %r50};
	st.local.u32 	[%rd11+8], %r49;
	{ // callseq 7, 0
	.param .b64 param0;
	st.param.b64 	[param0], %rd13;
	.param .b64 param1;
	st.param.b64 	[param1], %rd10;
	.param .b32 retval0;
	call.uni (retval0), 
	vprintf, 
	(
	param0, 
	param1
	);
	ld.param.b32 	%r51, [retval0];
	} // callseq 7
	ld.global.u32 	%r53, [%rd50];
	add.s32 	%r54, %r153, 8;
	st.local.v2.u32 	[%rd11], {%r152, %r54};
	st.local.u32 	[%rd11+8], %r53;
	{ // callseq 8, 0
	.param .b64 param0;
	st.param.b64 	[param0], %rd13;
	.param .b64 param1;
	st.param.b64 	[param1], %rd10;
	.param .b32 retval0;
	call.uni (retval0), 
	vprintf, 
	(
	param0, 
	param1
	);
	ld.param.b32 	%r55, [retval0];
	} // callseq 8
	ld.global.u32 	%r57, [%rd50+4];
	add.s32 	%r58, %r153, 9;
	st.local.v2.u32 	[%rd11], {%r152, %r58};
	st.local.u32 	[%rd11+8], %r57;
	{ // callseq 9, 0
	.param .b64 param0;
	st.param.b64 	[param0], %rd13;
	.param .b64 param1;
	st.param.b64 	[param1], %rd10;
	.param .b32 retval0;
	call.uni (retval0), 
	vprintf, 
	(
	param0, 
	param1
	);
	ld.param.b32 	%r59, [retval0];
	} // callseq 9
	ld.global.u32 	%r61, [%rd50+8];
	add.s32 	%r62, %r153, 10;
	st.local.v2.u32 	[%rd11], {%r152, %r62};
	st.local.u32 	[%rd11+8], %r61;
	{ // callseq 10, 0
	.param .b64 param0;
	st.param.b64 	[param0], %rd13;
	.param .b64 param1;
	st.param.b64 	[param1], %rd10;
	.param .b32 retval0;
	call.uni (retval0), 
	vprintf, 
	(
	param0, 
	param1
	);
	ld.param.b32 	%r63, [retval0];
	} // callseq 10
	ld.global.u32 	%r65, [%rd50+12];
	add.s32 	%r66, %r153, 11;
	st.local.v2.u32 	[%rd11], {%r152, %r66};
	st.local.u32 	[%rd11+8], %r65;
	{ // callseq 11, 0
	.param .b64 param0;
	st.param.b64 	[param0], %rd13;
	.param .b64 param1;
	st.param.b64 	[param1], %rd10;
	.param .b32 retval0;
	call.uni (retval0), 
	vprintf, 
	(
	param0, 
	param1
	);
	ld.param.b32 	%r67, [retval0];
	} // callseq 11
	ld.global.u32 	%r69, [%rd50+16];
	add.s32 	%r70, %r153, 12;
	st.local.v2.u32 	[%rd11], {%r152, %r70};
	st.local.u32 	[%rd11+8], %r69;
	{ // callseq 12, 0
	.param .b64 param0;
	st.param.b64 	[param0], %rd13;
	.param .b64 param1;
	st.param.b64 	[param1], %rd10;
	.param .b32 retval0;
	call.uni (retval0), 
	vprintf, 
	(
	param0, 
	param1
	);
	ld.param.b32 	%r71, [retval0];
	} // callseq 12
	ld.global.u32 	%r73, [%rd50+20];
	add.s32 	%r74, %r153, 13;
	st.local.v2.u32 	[%rd11], {%r152, %r74};
	st.local.u32 	[%rd11+8], %r73;
	{ // callseq 13, 0
	.param .b64 param0;
	st.param.b64 	[param0], %rd13;
	.param .b64 param1;
	st.param.b64 	[param1], %rd10;
	.param .b32 retval0;
	call.uni (retval0), 
	vprintf, 
	(
	param0, 
	param1
	);
	ld.param.b32 	%r75, [retval0];
	} // callseq 13
	ld.global.u32 	%r77, [%rd50+24];
	add.s32 	%r78, %r153, 14;
	st.local.v2.u32 	[%rd11], {%r152, %r78};
	st.local.u32 	[%rd11+8], %r77;
	{ // callseq 14, 0
	.param .b64 param0;
	st.param.b64 	[param0], %rd13;
	.param .b64 param1;
	st.param.b64 	[param1], %rd10;
	.param .b32 retval0;
	call.uni (retval0), 
	vprintf, 
	(
	param0, 
	param1
	);
	ld.param.b32 	%r79, [retval0];
	} // callseq 14
	ld.global.u32 	%r81, [%rd50+28];
	add.s32 	%r82, %r153, 15;
	st.local.v2.u32 	[%rd11], {%r152, %r82};
	st.local.u32 	[%rd11+8], %r81;
	{ // callseq 15, 0
	.param .b64 param0;
	st.param.b64 	[param0], %rd13;
	.param .b64 param1;
	st.param.b64 	[param1], %rd10;
	.param .b32 retval0;
	call.uni (retval0), 
	vprintf, 
	(
	param0, 
	param1
	);
	ld.param.b32 	%r83, [retval0];
	} // callseq 15
	add.s64 	%rd50, %rd50, 64;
	add.s32 	%r153, %r153, 16;
	and.b32  	%r155, %r150, 2147483632;
	setp.ne.s32 	%p4, %r153, %r155;
	@%p4 bra 	$L__BB2_5;
$L__BB2_6:
	setp.eq.s32 	%p5, %r1, 0;
	@%p5 bra 	$L__BB2_16;
	cvta.to.local.u64 	%rd5, %rd14;
	add.s32 	%r85, %r1, -1;
	setp.lt.u32 	%p6, %r85, 7;
	@%p6 bra 	$L__BB2_9;
	add.s32 	%r86, %r155, %r4;
	mul.wide.u32 	%rd15, %r86, 4;
	add.s64 	%rd16, %rd1, %rd15;
	ld.global.u32 	%r87, [%rd16];
	st.local.v2.u32 	[%rd5], {%r152, %r155};
	st.local.u32 	[%rd5+8], %r87;
	cvta.global.u64 	%rd18, %rd37;
	{ // callseq 16, 0
	.param .b64 param0;
	st.param.b64 	[param0], %rd18;
	.param .b64 param1;
	st.param.b64 	[param1], %rd14;
	.param .b32 retval0;
	call.uni (retval0), 
	vprintf, 
	(
	param0, 
	param1
	);
	ld.param.b32 	%r88, [retval0];
	} // callseq 16
	add.s32 	%r90, %r155, 1;
	cvt.u64.u32 	%rd20, %r4;
	cvt.u64.u32 	%rd21, %r155;
	add.s64 	%rd22, %rd21, %rd20;
	shl.b64 	%rd23, %rd22, 2;
	add.s64 	%rd24, %rd1, %rd23;
	ld.global.u32 	%r91, [%rd24+4];
	st.local.v2.u32 	[%rd5], {%r152, %r90};
	st.local.u32 	[%rd5+8], %r91;
	{ // callseq 17, 0
	.param .b64 param0;
	st.param.b64 	[param0], %rd18;
	.param .b64 param1;
	st.param.b64 	[param1], %rd14;
	.param .b32 retval0;
	call.uni (retval0), 
	vprintf, 
	(
	param0, 
	param1
	);
	ld.param.b32 	%r92, [retval0];
	} // callseq 17
	add.s32 	%r94, %r155, 2;
	ld.global.u32 	%r95, [%rd24+8];
	st.local.v2.u32 	[%rd5], {%r152, %r94};
	st.local.u32 	[%rd5+8], %r95;
	{ // callseq 18, 0
	.param .b64 param0;
	st.param.b64 	[param0], %rd18;
	.param .b64 param1;
	st.param.b64 	[param1], %rd14;
	.param .b32 retval0;
	call.uni (retval0), 
	vprintf, 
	(
	param0, 
	param1
	);
	ld.param.b32 	%r96, [retval0];
	} // callseq 18
	add.s32 	%r98, %r155, 3;
	ld.global.u32 	%r99, [%rd24+12];
	st.local.v2.u32 	[%rd5], {%r152, %r98};
	st.local.u32 	[%rd5+8], %r99;
	{ // callseq 19, 0
	.param .b64 param0;
	st.param.b64 	[param0], %rd18;
	.param .b64 param1;
	st.param.b64 	[param1], %rd14;
	.param .b32 retval0;
	call.uni (retval0), 
	vprintf, 
	(
	param0, 
	param1
	);
	ld.param.b32 	%r100, [retval0];
	} // callseq 19
	add.s32 	%r102, %r155, 4;
	ld.global.u32 	%r103, [%rd24+16];
	st.local.v2.u32 	[%rd5], {%r152, %r102};
	st.local.u32 	[%rd5+8], %r103;
	{ // callseq 20, 0
	.param .b64 param0;
	st.param.b64 	[param0], %rd18;
	.param .b64 param1;
	st.param.b64 	[param1], %rd14;
	.param .b32 retval0;
	call.uni (retval0), 
	vprintf, 
	(
	param0, 
	param1
	);
	ld.param.b32 	%r104, [retval0];
	} // callseq 20
	add.s32 	%r106, %r155, 5;
	ld.global.u32 	%r107, [%rd24+20];
	st.local.v2.u32 	[%rd5], {%r152, %r106};
	st.local.u32 	[%rd5+8], %r107;
	{ // callseq 21, 0
	.param .b64 param0;
	st.param.b64 	[param0], %rd18;
	.param .b64 param1;
	st.param.b64 	[param1], %rd14;
	.param .b32 retval0;
	call.uni (retval0), 
	vprintf, 
	(
	param0, 
	param1
	);
	ld.param.b32 	%r108, [retval0];
	} // callseq 21
	add.s32 	%r110, %r155, 6;
	ld.global.u32 	%r111, [%rd24+24];
	st.local.v2.u32 	[%rd5], {%r152, %r110};
	st.local.u32 	[%rd5+8], %r111;
	{ // callseq 22, 0
	.param .b64 param0;
	st.param.b64 	[param0], %rd18;
	.param .b64 param1;
	st.param.b64 	[param1], %rd14;
	.param .b32 retval0;
	call.uni (retval0), 
	vprintf, 
	(
	param0, 
	param1
	);
	ld.param.b32 	%r112, [retval0];
	} // callseq 22
	add.s32 	%r114, %r155, 7;
	ld.global.u32 	%r115, [%rd24+28];
	st.local.v2.u32 	[%rd5], {%r152, %r114};
	st.local.u32 	[%rd5+8], %r115;
	{ // callseq 23, 0
	.param .b64 param0;
	st.param.b64 	[param0], %rd18;
	.param .b64 param1;
	st.param.b64 	[param1], %rd14;
	.param .b32 retval0;
	call.uni (retval0), 
	vprintf, 
	(
	param0, 
	param1
	);
	ld.param.b32 	%r116, [retval0];
	} // callseq 23
	add.s32 	%r155, %r155, 8;
$L__BB2_9:
	setp.eq.s32 	%p7, %r2, 0;
	@%p7 bra 	$L__BB2_16;
	add.s32 	%r118, %r2, -1;
	setp.lt.u32 	%p8, %r118, 3;
	@%p8 bra 	$L__BB2_12;
	add.s32 	%r119, %r155, %r4;
	mul.wide.u32 	%rd25, %r119, 4;
	add.s64 	%rd26, %rd1, %rd25;
	ld.global.u32 	%r120, [%rd26];
	st.local.v2.u32 	[%rd5], {%r152, %r155};
	st.local.u32 	[%rd5+8], %r120;
	cvta.global.u64 	%rd28, %rd37;
	{ // callseq 24, 0
	.param .b64 param0;
	st.param.b64 	[param0], %rd28;
	.param .b64 param1;
	st.param.b64 	[param1], %rd14;
	.param .b32 retval0;
	call.uni (retval0), 
	vprintf, 
	(
	param0, 
	param1
	);
	ld.param.b32 	%r121, [retval0];
	} // callseq 24
	add.s32 	%r123, %r155, 1;
	cvt.u64.u32 	%rd30, %r4;
	cvt.u64.u32 	%rd31, %r155;
	add.s64 	%rd32, %rd31, %rd30;
	shl.b64 	%rd33, %rd32, 2;
	add.s64 	%rd34, %rd1, %rd33;
	ld.global.u32 	%r124, [%rd34+4];
	st.local.v2.u32 	[%rd5], {%r152, %r123};
	st.local.u32 	[%rd5+8], %r124;
	{ // callseq 25, 0
	.param .b64 param0;
	st.param.b64 	[param0], %rd28;
	.param .b64 param1;
	st.param.b64 	[param1], %rd14;
	.param .b32 retval0;
	call.uni (retval0), 
	vprintf, 
	(
	param0, 
	param1
	);
	ld.param.b32 	%r125, [retval0];
	} // callseq 25
	add.s32 	%r127, %r155, 2;
	ld.global.u32 	%r128, [%rd34+8];
	st.local.v2.u32 	[%rd5], {%r152, %r127};
	st.local.u32 	[%rd5+8], %r128;
	{ // callseq 26, 0
	.param .b64 param0;
	st.param.b64 	[param0], %rd28;
	.param .b64 param1;
	st.param.b64 	[param1], %rd14;
	.param .b32 retval0;
	call.uni (retval0), 
	vprintf, 
	(
	param0, 
	param1
	);
	ld.param.b32 	%r129, [retval0];
	} // callseq 26
	add.s32 	%r131, %r155, 3;
	ld.global.u32 	%r132, [%rd34+12];
	st.local.v2.u32 	[%rd5], {%r152, %r131};
	st.local.u32 	[%rd5+8], %r132;
	{ // callseq 27, 0
	.param .b64 param0;
	st.param.b64 	[param0], %rd28;
	.param .b64 param1;
	st.param.b64 	[param1], %rd14;
	.param .b32 retval0;
	call.uni (retval0), 
	vprintf, 
	(
	param0, 
	param1
	);
	ld.param.b32 	%r133, [retval0];
	} // callseq 27
	add.s32 	%r155, %r155, 4;
$L__BB2_12:
	ld.param.u32 	%r151, [_Z11printMatrixPiii_param_2];
	and.b32  	%r13, %r151, 3;
	setp.eq.s32 	%p9, %r13, 0;
	@%p9 bra 	$L__BB2_16;
	setp.eq.s32 	%p10, %r13, 1;
	add.s32 	%r135, %r155, %r4;
	mul.wide.u32 	%rd35, %r135, 4;
	add.s64 	%rd36, %rd1, %rd35;
	ld.global.u32 	%r136, [%rd36];
	st.local.v2.u32 	[%rd5], {%r152, %r155};
	st.local.u32 	[%rd5+8], %r136;
	cvta.global.u64 	%rd38, %rd37;
	{ // callseq 28, 0
	.param .b64 param0;
	st.param.b64 	[param0], %rd38;
	.param .b64 param1;
	st.param.b64 	[param1], %rd14;
	.param .b32 retval0;
	call.uni (retval0), 
	vprintf, 
	(
	param0, 
	param1
	);
	ld.param.b32 	%r137, [retval0];
	} // callseq 28
	@%p10 bra 	$L__BB2_16;
	setp.eq.s32 	%p11, %r13, 2;
	add.s32 	%r139, %r155, 1;
	cvt.u64.u32 	%rd40, %r4;
	cvt.u64.u32 	%rd41, %r155;
	add.s64 	%rd42, %rd41, %rd40;
	shl.b64 	%rd43, %rd42, 2;
	add.s64 	%rd6, %rd1, %rd43;
	ld.global.u32 	%r140, [%rd6+4];
	st.local.v2.u32 	[%rd5], {%r152, %r139};
	st.local.u32 	[%rd5+8], %r140;
	cvta.global.u64 	%rd45, %rd37;
	{ // callseq 29, 0
	.param .b64 param0;
	st.param.b64 	[param0], %rd45;
	.param .b64 param1;
	st.param.b64 	[param1], %rd14;
	.param .b32 retval0;
	call.uni (retval0), 
	vprintf, 
	(
	param0, 
	param1
	);
	ld.param.b32 	%r141, [retval0];
	} // callseq 29
	@%p11 bra 	$L__BB2_16;
	add.s32 	%r143, %r155, 2;
	ld.global.u32 	%r144, [%rd6+8];
	st.local.v2.u32 	[%rd5], {%r152, %r143};
	st.local.u32 	[%rd5+8], %r144;
	cvta.global.u64 	%rd48, %rd37;
	{ // callseq 30, 0
	.param .b64 param0;
	st.param.b64 	[param0], %rd48;
	.param .b64 param1;
	st.param.b64 	[param1], %rd14;
	.param .b32 retval0;
	call.uni (retval0), 
	vprintf, 
	(
	param0, 
	param1
	);
	ld.param.b32 	%r145, [retval0];
	} // callseq 30
$L__BB2_16:
	add.s32 	%r152, %r152, 1;
	setp.ne.s32 	%p12, %r152, %r17;
	@%p12 bra 	$L__BB2_3;
$L__BB2_17:
	ret;

}


// ===== COMPILED SASS (sm_100) =====

	.target	sm_100

	.elftype	@"ET_EXEC"


//--------------------- .note.nv.tkinfo           --------------------------
	.section	.note.nv.tkinfo,"",@"SHT_NOTE"
	.sectionflags	@"SHF_NOTE_NV_TKINFO"
	.tkinfo
        /*0018*/ 	.word	0x00000002
        /*0030*/ 	.string	""
        /*0030*/ 	.string	"ptxas"
        /*0030*/ 	.string	"Cuda compilation tools, release 13.0, V13.0.88"
        /*0030*/ 	.string	"Build cuda_13.0.r13.0/compiler.36424714_0"
        /*0030*/ 	.string	"-arch sm_100 -m 64 "



//--------------------- .note.nv.cuinfo           --------------------------
	.section	.note.nv.cuinfo,"",@"SHT_NOTE"
	.sectionflags	@"SHF_NOTE_NV_CUINFO"
        /*0018*/ 	.short	0x0002
        /*001a*/ 	.short	0x0064
        /*001c*/ 	.short	0x0082
	.zero		2


//--------------------- .nv.info                  --------------------------
	.section	.nv.info,"",@"SHT_CUDA_INFO"
	.align	4


	//----- nvinfo : EIATTR_REGCOUNT
	.align		4
        /*0000*/ 	.byte	0x04, 0x2f
        /*0002*/ 	.short	(.L_2 - .L_1)
	.align		4
.L_1:
        /*0004*/ 	.word	index@(_Z9set_valuePai)
        /*0008*/ 	.word	0x00000012


	//----- nvinfo : EIATTR_FRAME_SIZE
	.align		4
.L_2:
        /*000c*/ 	.byte	0x04, 0x11
        /*000e*/ 	.short	(.L_4 - .L_3)
	.align		4
.L_3:
        /*0010*/ 	.word	index@(_Z9set_valuePai)
        /*0014*/ 	.word	0x00000000


	//----- nvinfo : EIATTR_REGCOUNT
	.align		4
.L_4:
        /*0018*/ 	.byte	0x04, 0x2f
        /*001a*/ 	.short	(.L_6 - .L_5)
	.align		4
.L_5:
        /*001c*/ 	.word	index@(_Z26tensor_core_example_8x8x16PiPKjS1_PKi)
        /*0020*/ 	.word	0x00000016


	//----- nvinfo : EIATTR_FRAME_SIZE
	.align		4
.L_6:
        /*0024*/ 	.byte	0x04, 0x11
        /*0026*/ 	.short	(.L_8 - .L_7)
	.align		4
.L_7:
        /*0028*/ 	.word	index@(_Z26tensor_core_example_8x8x16PiPKjS1_PKi)
        /*002c*/ 	.word	0x00000000


	//----- nvinfo : EIATTR_REGCOUNT
	.align		4
.L_8:
        /*0030*/ 	.byte	0x04, 0x2f
        /*0032*/ 	.short	(.L_10 - .L_9)
	.align		4
.L_9:
        /*0034*/ 	.word	index@(_Z11printMatrixPiii)
        /*0038*/ 	.word	0x0000001e


	//----- nvinfo : EIATTR_FRAME_SIZE
	.align		4
.L_10:
        /*003c*/ 	.byte	0x04, 0x11
        /*003e*/ 	.short	(.L_12 - .L_11)
	.align		4
.L_11:
        /*0040*/ 	.word	index@(_Z11printMatrixPiii)
        /*0044*/ 	.word	0x00000010


	//----- nvinfo : EIATTR_MIN_STACK_SIZE
	.align		4
.L_12:
        /*0048*/ 	.byte	0x04, 0x12
        /*004a*/ 	.short	(.L_14 - .L_13)
	.align		4
.L_13:
        /*004c*/ 	.word	index@(_Z11printMatrixPiii)
        /*0050*/ 	.word	0x00000010


	//----- nvinfo : EIATTR_MIN_STACK_SIZE
	.align		4
.L_14:
        /*0054*/ 	.byte	0x04, 0x12
        /*0056*/ 	.short	(.L_16 - .L_15)
	.align		4
.L_15:
        /*0058*/ 	.word	index@(_Z26tensor_core_example_8x8x16PiPKjS1_PKi)
        /*005c*/ 	.word	0x00000000


	//----- nvinfo : EIATTR_MIN_STACK_SIZE
	.align		4
.L_16:
        /*0060*/ 	.byte	0x04, 0x12
        /*0062*/ 	.short	(.L_18 - .L_17)
	.align		4
.L_17:
        /*0064*/ 	.word	index@(_Z9set_valuePai)
        /*0068*/ 	.word	0x00000000
.L_18:


//--------------------- .nv.compat                --------------------------
	.section	.nv.compat,"",@"SHT_CUDA_COMPAT_INFO"
	.align	4
        /*0000*/ 	.byte	0x02, 0x09, 0x00, 0x00, 0x02, 0x02, 0x01, 0x00, 0x02, 0x05, 0x05, 0x00, 0x03, 0x07, 0x01, 0x01
        /*0010*/ 	.byte	0x02, 0x03, 0x00, 0x00, 0x02, 0x06, 0x01, 0x00, 0x04, 0x0b, 0x08, 0x00, 0x01, 0x00, 0x00, 0x00
        /*0020*/ 	.byte	0x00, 0x00, 0x00, 0x00


//--------------------- .nv.info._Z11printMatrixPiii --------------------------
	.section	.nv.info._Z11printMatrixPiii,"",@"SHT_CUDA_INFO"
	.sectionflags	@""
	.align	4


	//----- nvinfo : EIATTR_CUDA_API_VERSION
	.align		4
        /*0000*/ 	.byte	0x04, 0x37
        /*0002*/ 	.short	(.L_20 - .L_19)
.L_19:
        /*0004*/ 	.word	0x00000082


	//----- nvinfo : EIATTR_KPARAM_INFO
	.align		4
.L_20:
        /*0008*/ 	.byte	0x04, 0x17
        /*000a*/ 	.short	(.L_22 - .L_21)
.L_21:
        /*000c*/ 	.word	0x00000000
        /*0010*/ 	.short	0x0002
        /*0012*/ 	.short	0x000c
        /*0014*/ 	.byte	0x00, 0xf0, 0x11, 0x00


	//----- nvinfo : EIATTR_KPARAM_INFO
	.align		4
.L_22:
        /*0018*/ 	.byte	0x04, 0x17
        /*001a*/ 	.short	(.L_24 - .L_23)
.L_23:
        /*001c*/ 	.word	0x00000000
        /*0020*/ 	.short	0x0001
        /*0022*/ 	.short	0x0008
        /*0024*/ 	.byte	0x00, 0xf0, 0x11, 0x00


	//----- nvinfo : EIATTR_KPARAM_INFO
	.align		4
.L_24:
        /*0028*/ 	.byte	0x04, 0x17
        /*002a*/ 	.short	(.L_26 - .L_25)
.L_25:
        /*002c*/ 	.word	0x00000000
        /*0030*/ 	.short	0x0000
        /*0032*/ 	.short	0x0000
        /*0034*/ 	.byte	0x00, 0xf5, 0x21, 0x00


	//----- nvinfo : EIATTR_SPARSE_MMA_MASK
	.align		4
.L_26:
        /*0038*/ 	.byte	0x03, 0x50
        /*003a*/ 	.short	0x0000


	//----- nvinfo : EIATTR_MAXREG_COUNT
	.align		4
        /*003c*/ 	.byte	0x03, 0x1b
        /*003e*/ 	.short	0x00ff


	//----- nvinfo : EIATTR_EXTERNS
	.align		4
        /*0040*/ 	.byte	0x04, 0x0f
        /*0042*/ 	.short	(.L_28 - .L_27)


	//   ....[0]....
	.align		4
.L_27:
        /*0044*/ 	.word	index@(vprintf)


	//----- nvinfo : EIATTR_MERCURY_ISA_VERSION
	.align		4
.L_28:
        /*0048*/ 	.byte	0x03, 0x5f
        /*004a*/ 	.short	0x0101


	//----- nvinfo : EIATTR_VRC_CTA_INIT_COUNT
	.align		4
        /*004c*/ 	.byte	0x02, 0x4a
	.zero		1
	.zero		1


	//----- nvinfo : EIATTR_SYSCALL_OFFSETS
	.align		4
        /*0050*/ 	.byte	0x04, 0x46
        /*0052*/ 	.short	(.L_30 - .L_29)


	//   ....[0]....
.L_29:
        /*0054*/ 	.word	0x00000260


	//   ....[1]....
        /*0058*/ 	.word	0x00000330


	//   ....[2]....
        /*005c*/ 	.word	0x00000400


	//   ....[3]....
        /*0060*/ 	.word	0x000004d0


	//   ....[4]....
        /*0064*/ 	.word	0x000005a0


	//   ....[5]....
        /*0068*/ 	.word	0x00000670


	//   ....[6]....
        /*006c*/ 	.word	0x00000740


	//   ....[7]....
        /*0070*/ 	.word	0x00000810


	//   ....[8]....
        /*0074*/ 	.word	0x000008e0


	//   ....[9]....
        /*0078*/ 	.word	0x000009b0


	//   ....[10]....
        /*007c*/ 	.word	0x00000a80


	//   ....[11]....
        /*0080*/ 	.word	0x00000b50


	//   ....[12]....
        /*0084*/ 	.word	0x00000c20


	//   ....[13]....
        /*0088*/ 	.word	0x00000cf0


	//   ....[14]....
        /*008c*/ 	.word	0x00000dc0


	//   ....[15]....
        /*0090*/ 	.word	0x00000e90


	//   ....[16]....
        /*0094*/ 	.word	0x00001080


	//   ....[17]....
        /*0098*/ 	.word	0x000011a0


	//   ....[18]....
        /*009c*/ 	.word	0x00001270


	//   ....[19]....
        /*00a0*/ 	.word	0x00001340


	//   ....[20]....
        /*00a4*/ 	.word	0x00001410


	//   ....[21]....
        /*00a8*/ 	.word	0x000014e0


	//   ....[22]....
        /*00ac*/ 	.word	0x000015b0


	//   ....[23]....
        /*00b0*/ 	.word	0x00001680


	//   ....[24]....
        /*00b4*/ 	.word	0x000017d0


	//   ....[25]....
        /*00b8*/ 	.word	0x000018f0


	//   ....[26]....
        /*00bc*/ 	.word	0x000019c0


	//   ....[27]....
        /*00c0*/ 	.word	0x00001a90


	//   ....[28]....
        /*00c4*/ 	.word	0x00001be0


	//   ....[29]....
        /*00c8*/ 	.word	0x00001d50


	//   ....[30]....
        /*00cc*/ 	.word	0x00001e30


	//----- nvinfo : EIATTR_EXIT_INSTR_OFFSETS
	.align		4
.L_30:
        /*00d0*/ 	.byte	0x04, 0x1c
        /*00d2*/ 	.short	(.L_32 - .L_31)


	//   ....[0]....
.L_31:
        /*00d4*/ 	.word	0x00000060


	//   ....[1]....
        /*00d8*/ 	.word	0x000000a0


	//   ....[2]....
        /*00dc*/ 	.word	0x00001e80


	//----- nvinfo : EIATTR_CRS_STACK_SIZE
	.align		4
.L_32:
        /*00e0*/ 	.byte	0x04, 0x1e
        /*00e2*/ 	.short	(.L_34 - .L_33)
.L_33:
        /*00e4*/ 	.word	0x00000000


	//----- nvinfo : EIATTR_CBANK_PARAM_SIZE
	.align		4
.L_34:
        /*00e8*/ 	.byte	0x03, 0x19
        /*00ea*/ 	.short	0x0010


	//----- nvinfo : EIATTR_PARAM_CBANK
	.align		4
        /*00ec*/ 	.byte	0x04, 0x0a
        /*00ee*/ 	.short	(.L_36 - .L_35)
	.align		4
.L_35:
        /*00f0*/ 	.word	index@(.nv.constant0._Z11printMatrixPiii)
        /*00f4*/ 	.short	0x0380
        /*00f6*/ 	.short	0x0010


	//----- nvinfo : EIATTR_SW_WAR
	.align		4
.L_36:
        /*00f8*/ 	.byte	0x04, 0x36
        /*00fa*/ 	.short	(.L_38 - .L_37)
.L_37:
        /*00fc*/ 	.word	0x00000008
.L_38:


//--------------------- .nv.info._Z26tensor_core_example_8x8x16PiPKjS1_PKi --------------------------
	.section	.nv.info._Z26tensor_core_example_8x8x16PiPKjS1_PKi,"",@"SHT_CUDA_INFO"
	.sectionflags	@""
	.align	4


	//----- nvinfo : EIATTR_CUDA_API_VERSION
	.align		4
        /*0000*/ 	.byte	0x04, 0x37
        /*0002*/ 	.short	(.L_40 - .L_39)
.L_39:
        /*0004*/ 	.word	0x00000082


	//----- nvinfo : EIATTR_KPARAM_INFO
	.align		4
.L_40:
        /*0008*/ 	.byte	0x04, 0x17
        /*000a*/ 	.short	(.L_42 - .L_41)
.L_41:
        /*000c*/ 	.word	0x00000000
        /*0010*/ 	.short	0x0003
        /*0012*/ 	.short	0x0018
        /*0014*/ 	.byte	0x00, 0xf5, 0x21, 0x00


	//----- nvinfo : EIATTR_KPARAM_INFO
	.align		4
.L_42:
        /*0018*/ 	.byte	0x04, 0x17
        /*001a*/ 	.short	(.L_44 - .L_43)
.L_43:
        /*001c*/ 	.word	0x00000000
        /*0020*/ 	.short	0x0002
        /*0022*/ 	.short	0x0010
        /*0024*/ 	.byte	0x00, 0xf5, 0x21, 0x00


	//----- nvinfo : EIATTR_KPARAM_INFO
	.align		4
.L_44:
        /*0028*/ 	.byte	0x04, 0x17
        /*002a*/ 	.short	(.L_46 - .L_45)
.L_45:
        /*002c*/ 	.word	0x00000000
        /*0030*/ 	.short	0x0001
        /*0032*/ 	.short	0x0008
        /*0034*/ 	.byte	0x00, 0xf5, 0x21, 0x00


	//----- nvinfo : EIATTR_KPARAM_INFO
	.align		4
.L_46:
        /*0038*/ 	.byte	0x04, 0x17
        /*003a*/ 	.short	(.L_48 - .L_47)
.L_47:
        /*003c*/ 	.word	0x00000000
        /*0040*/ 	.short	0x0000
        /*0042*/ 	.short	0x0000
        /*0044*/ 	.byte	0x00, 0xf5, 0x21, 0x00


	//----- nvinfo : EIATTR_SPARSE_MMA_MASK
	.align		4
.L_48:
        /*0048*/ 	.byte	0x03, 0x50
        /*004a*/ 	.short	0x0000


	//----- nvinfo : EIATTR_MAXREG_COUNT
	.align		4
        /*004c*/ 	.byte	0x03, 0x1b
        /*004e*/ 	.short	0x00ff


	//----- nvinfo : EIATTR_MERCURY_ISA_VERSION
	.align		4
        /*0050*/ 	.byte	0x03, 0x5f
        /*0052*/ 	.short	0x0101


	//----- nvinfo : EIATTR_VRC_CTA_INIT_COUNT
	.align		4
        /*0054*/ 	.byte	0x02, 0x4a
	.zero		1
	.zero		1


	//----- nvinfo : EIATTR_EXIT_INSTR_OFFSETS
	.align		4
        /*0058*/ 	.byte	0x04, 0x1c
        /*005a*/ 	.short	(.L_50 - .L_49)


	//   ....[0]....
.L_49:
        /*005c*/ 	.word	0x00000160


	//----- nvinfo : EIATTR_CBANK_PARAM_SIZE
	.align		4
.L_50:
        /*0060*/ 	.byte	0x03, 0x19
        /*0062*/ 	.short	0x0020


	//----- nvinfo : EIATTR_PARAM_CBANK
	.align		4
        /*0064*/ 	.byte	0x04, 0x0a
        /*0066*/ 	.short	(.L_52 - .L_51)
	.align		4
.L_51:
        /*0068*/ 	.word	index@(.nv.constant0._Z26tensor_core_example_8x8x16PiPKjS1_PKi)
        /*006c*/ 	.short	0x0380
        /*006e*/ 	.short	0x0020


	//----- nvinfo : EIATTR_SW_WAR
	.align		4
.L_52:
        /*0070*/ 	.byte	0x04, 0x36
        /*0072*/ 	.short	(.L_54 - .L_53)
.L_53:
        /*0074*/ 	.word	0x00000008
.L_54:


//--------------------- .nv.info._Z9set_valuePai  --------------------------
	.section	.nv.info._Z9set_valuePai,"",@"SHT_CUDA_INFO"
	.sectionflags	@""
	.align	4


	//----- nvinfo : EIATTR_CUDA_API_VERSION
	.align		4
        /*0000*/ 	.byte	0x04, 0x37
        /*0002*/ 	.short	(.L_56 - .L_55)
.L_55:
        /*0004*/ 	.word	0x00000082


	//----- nvinfo : EIATTR_KPARAM_INFO
	.align		4
.L_56:
        /*0008*/ 	.byte	0x04, 0x17
        /*000a*/ 	.short	(.L_58 - .L_57)
.L_57:
        /*000c*/ 	.word	0x00000000
        /*0010*/ 	.short	0x0001
        /*0012*/ 	.short	0x0008
        /*0014*/ 	.byte	0x00, 0xf0, 0x11, 0x00


	//----- nvinfo : EIATTR_KPARAM_INFO
	.align		4
.L_58:
        /*0018*/ 	.byte	0x04, 0x17
        /*001a*/ 	.short	(.L_60 - .L_59)
.L_59:
        /*001c*/ 	.word	0x00000000
        /*0020*/ 	.short	0x0000
        /*0022*/ 	.short	0x0000
        /*0024*/ 	.byte	0x00, 0xf5, 0x21, 0x00


	//----- nvinfo : EIATTR_SPARSE_MMA_MASK
	.align		4
.L_60:
        /*0028*/ 	.byte	0x03, 0x50
        /*002a*/ 	.short	0x0000


	//----- nvinfo : EIATTR_MAXREG_COUNT
	.align		4
        /*002c*/ 	.byte	0x03, 0x1b
        /*002e*/ 	.short	0x00ff


	//----- nvinfo : EIATTR_MERCURY_ISA_VERSION
	.align		4
        /*0030*/ 	.byte	0x03, 0x5f
        /*0032*/ 	.short	0x0101


	//----- nvinfo : EIATTR_VRC_CTA_INIT_COUNT
	.align		4
        /*0034*/ 	.byte	0x02, 0x4a
	.zero		1
	.zero		1


	//----- nvinfo : EIATTR_EXIT_INSTR_OFFSETS
	.align		4
        /*0038*/ 	.byte	0x04, 0x1c
        /*003a*/ 	.short	(.L_62 - .L_61)


	//   ....[0]....
.L_61:
        /*003c*/ 	.word	0x00000030


	//   ....[1]....
        /*0040*/ 	.word	0x00000270


	//   ....[2]....
        /*0044*/ 	.word	0x000003b0


	//   ....[3]....
        /*0048*/ 	.word	0x00000490


	//   ....[4]....
        /*004c*/ 	.word	0x000004f0


	//----- nvinfo : EIATTR_CBANK_PARAM_SIZE
	.align		4
.L_62:
        /*0050*/ 	.byte	0x03, 0x19
        /*0052*/ 	.short	0x000c


	//----- nvinfo : EIATTR_PARAM_CBANK
	.align		4
        /*0054*/ 	.byte	0x04, 0x0a
        /*0056*/ 	.short	(.L_64 - .L_63)
	.align		4
.L_63:
        /*0058*/ 	.word	index@(.nv.constant0._Z9set_valuePai)
        /*005c*/ 	.short	0x0380
        /*005e*/ 	.short	0x000c


	//----- nvinfo : EIATTR_SW_WAR
	.align		4
.L_64:
        /*0060*/ 	.byte	0x04, 0x36
        /*0062*/ 	.short	(.L_66 - .L_65)
.L_65:
        /*0064*/ 	.word	0x00000008
.L_66:


//--------------------- .nv.callgraph             --------------------------
	.section	.nv.callgraph,"",@"SHT_CUDA_CALLGRAPH"
	.align	4
	.sectionentsize	8
	.align		4
        /*0000*/ 	.word	0x00000000
	.align		4
        /*0004*/ 	.word	0xffffffff
	.align		4
        /*0008*/ 	.word	index@(_Z11printMatrixPiii)
	.align		4
        /*000c*/ 	.word	index@(vprintf)
	.align		4
        /*0010*/ 	.word	0x00000000
	.align		4
        /*0014*/ 	.word	0xfffffffe
	.align		4
        /*0018*/ 	.word	0x00000000
	.align		4
        /*001c*/ 	.word	0xfffffffd
	.align		4
        /*0020*/ 	.word	0x00000000
	.align		4
        /*0024*/ 	.word	0xfffffffc


//--------------------- .nv.constant4             --------------------------
	.section	.nv.constant4,"a",@progbits
	.align	8
	.align		8
.nv.constant4:
        /*0000*/ 	.dword	vprintf
	.align		8
        /*0008*/ 	.dword	$str


//--------------------- .text._Z11printMatrixPiii --------------------------
	.section	.text._Z11printMatrixPiii,"ax",@progbits
	.align	128
        .global         _Z11printMatrixPiii
        .type           _Z11printMatrixPiii,@function
        .size           _Z11printMatrixPiii,(.L_x_44 - _Z11printMatrixPiii)
        .other          _Z11printMatrixPiii,@"STO_CUDA_ENTRY STV_DEFAULT"
_Z11printMatrixPiii:
.text._Z11printMatrixPiii:
[----:B------:R-:W0:Y:S08]  /*0000*/  LDC R1, c[0x0][0x37c] ;  /* 0x0000df00ff017b82 */ /* 0x000e300000000800 */
[----:B------:R-:W1:Y:S01]  /*0010*/  LDC R0, c[0x0][0x388] ;  /* 0x0000e200ff007b82 */ /* 0x000e620000000800 */
[----:B------:R-:W2:Y:S01]  /*0020*/  LDCU UR4, c[0x0][0x2f8] ;  /* 0x00005f00ff0477ac */ /* 0x000ea20008000800 */
[----:B0-----:R-:W-:-:S05]  /*0030*/  VIADD R1, R1, 0xfffffff0 ;  /* 0xfffffff001017836 */ /* 0x001fca0000000000 */
[----:B--2---:R-:W-:Y:S02]  /*0040*/  IADD3 R22, P0, PT, R1, UR4, RZ ;  /* 0x0000000401167c10 */ /* 0x004fe4000ff1e0ff */
[----:B-1----:R-:W-:-:S13]  /*0050*/  ISETP.GE.AND P1, PT, R0, 0x1, PT ;  /* 0x000000010000780c */ /* 0x002fda0003f26270 */
[----:B------:R-:W-:Y:S05]  /*0060*/  @!P1 EXIT ;  /* 0x000000000000994d */ /* 0x000fea0003800000 */
[----:B------:R-:W0:Y:S01]  /*0070*/  LDC R23, c[0x0][0x38c] ;  /* 0x0000e300ff177b82 */ /* 0x000e220000000800 */
[----:B------:R-:W1:Y:S01]  /*0080*/  LDCU UR4, c[0x0][0x2fc] ;  /* 0x00005f80ff0477ac */ /* 0x000e620008000800 */
[----:B0-----:R-:W-:-:S13]  /*0090*/  ISETP.GE.AND P1, PT, R23, 0x1, PT ;  /* 0x000000011700780c */ /* 0x001fda0003f26270 */
[----:B-1----:R-:W-:Y:S05]  /*00a0*/  @!P1 EXIT ;  /* 0x000000000000994d */ /* 0x002fea0003800000 */
[----:B------:R-:W-:Y:S01]  /*00b0*/  HFMA2 R16, -RZ, RZ, 0, 0 ;  /* 0x00000000ff107431 */ /* 0x000fe200000001ff */
[C---:B------:R-:W-:Y:S01]  /*00c0*/  LOP3.LUT R25, R23.reuse, 0xf, RZ, 0xc0, !PT ;  /* 0x0000000f17197812 */ /* 0x040fe200078ec0ff */
[----:B------:R-:W-:Y:S01]  /*00d0*/  IMAD.X R19, RZ, RZ, UR4, P0 ;  /* 0x00000004ff137e24 */ /* 0x000fe200080e06ff */
[----:B------:R-:W-:Y:S01]  /*00e0*/  LOP3.LUT R23, R23, 0x7, RZ, 0xc0, !PT ;  /* 0x0000000717177812 */ /* 0x000fe200078ec0ff */
[----:B------:R-:W0:Y:S06]  /*00f0*/  LDCU.64 UR36, c[0x0][0x358] ;  /* 0x00006b00ff2477ac */ /* 0x000e2c0008000a00 */
.L_x_36:
[----:B------:R-:W1:Y:S01]  /*0100*/  LDCU UR4, c[0x0][0x38c] ;  /* 0x00007180ff0477ac */ /* 0x000e620008000800 */
[----:B------:R-:W-:Y:S01]  /*0110*/  IMAD.MOV.U32 R17, RZ, RZ, RZ ;  /* 0x000000ffff117224 */ /* 0x000fe200078e00ff */
[----:B-1----:R-:W-:Y:S02]  /*0120*/  UISETP.GE.U32.AND UP0, UPT, UR4, 0x10, UPT ;  /* 0x000000100400788c */ /* 0x002fe4000bf06070 */
[----:B------:R-:W-:-:S07]  /*0130*/  IMAD R24, R16, UR4, RZ ;  /* 0x0000000410187c24 */ /* 0x000fce000f8e02ff */
[----:B------:R-:W-:Y:S05]  /*0140*/  BRA.U !UP0, `(.L_x_0) ;  /* 0x0000000d08787547 */ /* 0x000fea000b800000 */
[----:B------:R-:W1:Y:S01]  /*0150*/  LDC.64 R2, c[0x0][0x380] ;  /* 0x0000e000ff027b82 */ /* 0x000e620000000a00 */
[----:B------:R-:W-:Y:S01]  /*0160*/  BSSY.RECONVERGENT B6, `(.L_x_1) ;  /* 0x00000db000067945 */ /* 0x000fe20003800200 */
[----:B------:R-:W-:Y:S02]  /*0170*/  IMAD.MOV.U32 R17, RZ, RZ, RZ ;  /* 0x000000ffff117224 */ /* 0x000fe400078e00ff */
[----:B-1----:R-:W-:-:S03]  /*0180*/  IMAD.WIDE.U32 R2, R24, 0x4, R2 ;  /* 0x0000000418027825 */ /* 0x002fc600078e0002 */
[----:B------:R-:W-:-:S04]  /*0190*/  IADD3 R26, P0, PT, R2, 0x20, RZ ;  /* 0x00000020021a7810 */ /* 0x000fc80007f1e0ff */
[----:B------:R-:W-:-:S09]  /*01a0*/  IADD3.X R27, PT, PT, RZ, R3, RZ, P0, !PT ;  /* 0x00000003ff1b7210 */ /* 0x000fd200007fe4ff */
.L_x_18:
[----:B0-----:R-:W2:Y:S01]  /*01b0*/  LDG.E R0, desc[UR36][R26.64+-0x20] ;  /* 0xffffe0241a007981 */ /* 0x001ea2000c1e1900 */
[----:B------:R-:W-:Y:S01]  /*01c0*/  MOV R2, 0x0 ;  /* 0x0000000000027802 */ /* 0x000fe20000000f00 */
[----:B------:R-:W0:Y:S01]  /*01d0*/  LDCU.64 UR4, c[0x4][0x8] ;  /* 0x01000100ff0477ac */ /* 0x000e220008000a00 */
[----:B------:R-:W-:Y:S01]  /*01e0*/  MOV R6, R22 ;  /* 0x0000001600067202 */ /* 0x000fe20000000f00 */
[----:B------:R1:W-:Y:S01]  /*01f0*/  STL.64 [R1], R16 ;  /* 0x0000001001007387 */ /* 0x0003e20000100a00 */
[----:B------:R1:W3:Y:S01]  /*0200*/  LDC.64 R8, c[0x4][R2] ;  /* 0x0100000002087b82 */ /* 0x0002e20000000a00 */
[----:B------:R-:W-:Y:S02]  /*0210*/  IMAD.MOV.U32 R7, RZ, RZ, R19 ;  /* 0x000000ffff077224 */ /* 0x000fe400078e0013 */
[----:B0-----:R-:W-:Y:S02]  /*0220*/  IMAD.U32 R4, RZ, RZ, UR4 ;  /* 0x00000004ff047e24 */ /* 0x001fe4000f8e00ff */
[----:B------:R-:W-:Y:S01]  /*0230*/  IMAD.U32 R5, RZ, RZ, UR5 ;  /* 0x00000005ff057e24 */ /* 0x000fe2000f8e00ff */
[----:B--23--:R1:W-:Y:S06]  /*0240*/  STL [R1+0x8], R0 ;  /* 0x0000080001007387 */ /* 0x00c3ec0000100800 */
[----:B------:R-:W-:-:S07]  /*0250*/  LEPC R20, `(.L_x_2) ;  /* 0x000000001014794e */ /* 0x000fce0000000000 */
[----:B-1----:R-:W-:Y:S05]  /*0260*/  CALL.ABS.NOINC R8 ;  /* 0x0000000008007343 */ /* 0x002fea0003c00000 */
.L_x_2:
[----:B------:R-:W2:Y:S01]  /*0270*/  LDG.E R0, desc[UR36][R26.64+-0x1c] ;  /* 0xffffe4241a007981 */ /* 0x000ea2000c1e1900 */
[----:B------:R-:W-:Y:S01]  /*0280*/  VIADD R11, R17, 0x1 ;  /* 0x00000001110b7836 */ /* 0x000fe20000000000 */
[----:B------:R-:W-:Y:S01]  /*0290*/  MOV R10, R16 ;  /* 0x00000010000a7202 */ /* 0x000fe20000000f00 */
[----:B------:R0:W1:Y:S01]  /*02a0*/  LDC.64 R8, c[0x4][R2] ;  /* 0x0100000002087b82 */ /* 0x0000620000000a00 */
[----:B------:R-:W3:Y:S01]  /*02b0*/  LDCU.64 UR4, c[0x4][0x8] ;  /* 0x01000100ff0477ac */ /* 0x000ee20008000a00 */
[----:B------:R-:W-:Y:S01]  /*02c0*/  MOV R6, R22 ;  /* 0x0000001600067202 */ /* 0x000fe20000000f00 */
[----:B------:R-:W-:Y:S01]  /*02d0*/  IMAD.MOV.U32 R7, RZ, RZ, R19 ;  /* 0x000000ffff077224 */ /* 0x000fe200078e0013 */
[----:B------:R0:W-:Y:S01]  /*02e0*/  STL.64 [R1], R10 ;  /* 0x0000000a01007387 */ /* 0x0001e20000100a00 */
[----:B---3--:R-:W-:Y:S02]  /*02f0*/  IMAD.U32 R4, RZ, RZ, UR4 ;  /* 0x00000004ff047e24 */ /* 0x008fe4000f8e00ff */
[----:B------:R-:W-:Y:S01]  /*0300*/  IMAD.U32 R5, RZ, RZ, UR5 ;  /* 0x00000005ff057e24 */ /* 0x000fe2000f8e00ff */
[----:B-12---:R0:W-:Y:S06]  /*0310*/  STL [R1+0x8], R0 ;  /* 0x0000080001007387 */ /* 0x0061ec0000100800 */
[----:B------:R-:W-:-:S07]  /*0320*/  LEPC R20, `(.L_x_3) ;  /* 0x000000001014794e */ /* 0x000fce0000000000 */
[----:B0-----:R-:W-:Y:S05]  /*0330*/  CALL.ABS.NOINC R8 ;  /* 0x0000000008007343 */ /* 0x001fea0003c00000 */
.L_x_3:
        /* <DEDUP_REMOVED lines=13> */
.L_x_4:
        /* <DEDUP_REMOVED lines=13> */
.L_x_5:
        /* <DEDUP_REMOVED lines=13> */
.L_x_6:
        /* <DEDUP_REMOVED lines=13> */
.L_x_7:
        /* <DEDUP_REMOVED lines=13> */
.L_x_8:
        /* <DEDUP_REMOVED lines=13> */
.L_x_9:
        /* <DEDUP_REMOVED lines=13> */
.L_x_10:
        /* <DEDUP_REMOVED lines=13> */
.L_x_11:
        /* <DEDUP_REMOVED lines=13> */
.L_x_12:
        /* <DEDUP_REMOVED lines=13> */
.L_x_13:
        /* <DEDUP_REMOVED lines=13> */
.L_x_14:
        /* <DEDUP_REMOVED lines=13> */
.L_x_15:
        /* <DEDUP_REMOVED lines=13> */
.L_x_16:
[----:B------:R-:W2:Y:S01]  /*0dd0*/  LDG.E R0, desc[UR36][R26.64+0x1c] ;  /* 0x00001c241a007981 */ /* 0x000ea2000c1e1900 */
[----:B------:R-:W-:Y:S01]  /*0de0*/  VIADD R9, R17, 0xf ;  /* 0x0000000f11097836 */ /* 0x000fe20000000000 */
[----:B------:R-:W-:Y:S01]  /*0df0*/  MOV R8, R16 ;  /* 0x0000001000087202 */ /* 0x000fe20000000f00 */
[----:B------:R-:W0:Y:S01]  /*0e00*/  LDC.64 R2, c[0x4][R2] ;  /* 0x0100000002027b82 */ /* 0x000e220000000a00 */
[----:B------:R-:W1:Y:S01]  /*0e10*/  LDCU.64 UR4, c[0x4][0x8] ;  /* 0x01000100ff0477ac */ /* 0x000e620008000a00 */
[----:B------:R-:W-:Y:S01]  /*0e20*/  MOV R6, R22 ;  /* 0x0000001600067202 */ /* 0x000fe20000000f00 */
[----:B------:R-:W-:Y:S01]  /*0e30*/  IMAD.MOV.U32 R7, RZ, RZ, R19 ;  /* 0x000000ffff077224 */ /* 0x000fe200078e0013 */
[----:B------:R3:W-:Y:S01]  /*0e40*/  STL.64 [R1], R8 ;  /* 0x0000000801007387 */ /* 0x0007e20000100a00 */
[----:B-1----:R-:W-:Y:S02]  /*0e50*/  IMAD.U32 R4, RZ, RZ, UR4 ;  /* 0x00000004ff047e24 */ /* 0x002fe4000f8e00ff */
[----:B------:R-:W-:Y:S01]  /*0e60*/  IMAD.U32 R5, RZ, RZ, UR5 ;  /* 0x00000005ff057e24 */ /* 0x000fe2000f8e00ff */
[----:B0-2---:R3:W-:Y:S06]  /*0e70*/  STL [R1+0x8], R0 ;  /* 0x0000080001007387 */ /* 0x0057ec0000100800 */
[----:B------:R-:W-:-:S07]  /*0e80*/  LEPC R20, `(.L_x_17) ;  /* 0x000000001014794e */ /* 0x000fce0000000000 */
[----:B---3--:R-:W-:Y:S05]  /*0e90*/  CALL.ABS.NOINC R2 ;  /* 0x0000000002007343 */ /* 0x008fea0003c00000 */
.L_x_17:
[----:B------:R-:W0:Y:S01]  /*0ea0*/  LDC R0, c[0x0][0x38c] ;  /* 0x0000e300ff007b82 */ /* 0x000e220000000800 */
[----:B------:R-:W-:Y:S01]  /*0eb0*/  VIADD R17, R17, 0x10 ;  /* 0x0000001011117836 */ /* 0x000fe20000000000 */
[----:B------:R-:W-:-:S04]  /*0ec0*/  IADD3 R26, P1, PT, R26, 0x40, RZ ;  /* 0x000000401a1a7810 */ /* 0x000fc80007f3e0ff */
[----:B------:R-:W-:Y:S02]  /*0ed0*/  IADD3.X R27, PT, PT, RZ, R27, RZ, P1, !PT ;  /* 0x0000001bff1b7210 */ /* 0x000fe40000ffe4ff */
[----:B0-----:R-:W-:-:S04]  /*0ee0*/  LOP3.LUT R0, R0, 0x7ffffff0, RZ, 0xc0, !PT ;  /* 0x7ffffff000007812 */ /* 0x001fc800078ec0ff */
[----:B------:R-:W-:-:S13]  /*0ef0*/  ISETP.NE.AND P0, PT, R17, R0, PT ;  /* 0x000000001100720c */ /* 0x000fda0003f05270 */
[----:B------:R-:W-:Y:S05]  /*0f00*/  @P0 BRA `(.L_x_18) ;  /* 0xfffffff000a80947 */ /* 0x000fea000383ffff */
[----:B------:R-:W-:Y:S05]  /*0f10*/  BSYNC.RECONVERGENT B6 ;  /* 0x0000000000067941 */ /* 0x000fea0003800200 */
.L_x_1:
[----:B------:R-:W-:-:S07]  /*0f20*/  IMAD.MOV.U32 R17, RZ, RZ, R0 ;  /* 0x000000ffff117224 */ /* 0x000fce00078e0000 */
.L_x_0:
[----:B------:R-:W-:-:S13]  /*0f30*/  ISETP.NE.AND P0, PT, R25, RZ, PT ;  /* 0x000000ff1900720c */ /* 0x000fda0003f05270 */
[----:B------:R-:W-:Y:S05]  /*0f40*/  @!P0 BRA `(.L_x_19) ;  /* 0x0000000c00bc8947 */ /* 0x000fea0003800000 */
[----:B------:R-:W1:Y:S01]  /*0f50*/  LDCU UR4, c[0x0][0x2f8] ;  /* 0x00005f00ff0477ac */ /* 0x000e620008000800 */
[----:B------:R-:W-:-:S05]  /*0f60*/  VIADD R0, R25, 0xffffffff ;  /* 0xffffffff19007836 */ /* 0x000fca0000000000 */
[----:B------:R-:W-:Y:S02]  /*0f70*/  ISETP.GE.U32.AND P0, PT, R0, 0x7, PT ;  /* 0x000000070000780c */ /* 0x000fe40003f06070 */
[----:B-1----:R-:W-:-:S11]  /*0f80*/  IADD3 R18, PT, PT, R22, -UR4, RZ ;  /* 0x8000000416127c10 */ /* 0x002fd6000fffe0ff */
[----:B------:R-:W-:Y:S05]  /*0f90*/  @!P0 BRA `(.L_x_20) ;  /* 0x0000000400c08947 */ /* 0x000fea0003800000 */
[----:B------:R-:W1:Y:S01]  /*0fa0*/  LDC.64 R10, c[0x0][0x380] ;  /* 0x0000e000ff0a7b82 */ /* 0x000e620000000a00 */
[----:B------:R-:W-:Y:S01]  /*0fb0*/  IMAD.IADD R3, R24, 0x1, R17 ;  /* 0x0000000118037824 */ /* 0x000fe200078e0211 */
[----:B------:R-:W-:Y:S01]  /*0fc0*/  MOV R2, 0x0 ;  /* 0x0000000000027802 */ /* 0x000fe20000000f00 */
[----:B------:R-:W2:Y:S02]  /*0fd0*/  LDCU.64 UR4, c[0x4][0x8] ;  /* 0x01000100ff0477ac */ /* 0x000ea40008000a00 */
[----:B-1----:R-:W-:-:S06]  /*0fe0*/  IMAD.WIDE.U32 R10, R3, 0x4, R10 ;  /* 0x00000004030a7825 */ /* 0x002fcc00078e000a */
[----:B0-----:R-:W3:Y:S01]  /*0ff0*/  LDG.E R11, desc[UR36][R10.64] ;  /* 0x000000240a0b7981 */ /* 0x001ee2000c1e1900 */
[----:B------:R0:W1:Y:S01]  /*1000*/  LDC.64 R8, c[0x4][R2] ;  /* 0x0100000002087b82 */ /* 0x0000620000000a00 */
[----:B--2---:R-:W-:Y:S01]  /*1010*/  IMAD.U32 R4, RZ, RZ, UR4 ;  /* 0x00000004ff047e24 */ /* 0x004fe2000f8e00ff */
[----:B------:R-:W-:Y:S01]  /*1020*/  MOV R5, UR5 ;  /* 0x0000000500057c02 */ /* 0x000fe20008000f00 */
[----:B------:R0:W-:Y:S01]  /*1030*/  STL.64 [R18], R16 ;  /* 0x0000001012007387 */ /* 0x0001e20000100a00 */
[----:B------:R-:W-:Y:S02]  /*1040*/  IMAD.MOV.U32 R6, RZ, RZ, R22 ;  /* 0x000000ffff067224 */ /* 0x000fe400078e0016 */
[----:B------:R-:W-:Y:S01]  /*1050*/  IMAD.MOV.U32 R7, RZ, RZ, R19 ;  /* 0x000000ffff077224 */ /* 0x000fe200078e0013 */
[----:B-1-3--:R0:W-:Y:S06]  /*1060*/  STL [R18+0x8], R11 ;  /* 0x0000080b12007387 */ /* 0x00a1ec0000100800 */
[----:B------:R-:W-:-:S07]  /*1070*/  LEPC R20, `(.L_x_21) ;  /* 0x000000001014794e */ /* 0x000fce0000000000 */
[----:B0-----:R-:W-:Y:S05]  /*1080*/  CALL.ABS.NOINC R8 ;  /* 0x0000000008007343 */ /* 0x001fea0003c00000 */
.L_x_21:
[----:B------:R-:W0:Y:S01]  /*1090*/  LDCU.64 UR4, c[0x0][0x380] ;  /* 0x00007000ff0477ac */ /* 0x000e220008000a00 */
[----:B------:R-:W-:-:S04]  /*10a0*/  IADD3 R0, P0, PT, R24, R17, RZ ;  /* 0x0000001118007210 */ /* 0x000fc80007f1e0ff */
[----:B------:R-:W-:Y:S02]  /*10b0*/  IADD3.X R3, PT, PT, RZ, RZ, RZ, P0, !PT ;  /* 0x000000ffff037210 */ /* 0x000fe400007fe4ff */
[----:B0-----:R-:W-:-:S04]  /*10c0*/  LEA R26, P0, R0, UR4, 0x2 ;  /* 0x00000004001a7c11 */ /* 0x001fc8000f8010ff */
[----:B------:R-:W-:Y:S01]  /*10d0*/  LEA.HI.X R27, R0, UR5, R3, 0x2, P0 ;  /* 0x00000005001b7c11 */ /* 0x000fe200080f1403 */
[----:B------:R-:W-:Y:S02]  /*10e0*/  VIADD R11, R17, 0x1 ;  /* 0x00000001110b7836 */ /* 0x000fe40000000000 */
[----:B------:R-:W-:Y:S01]  /*10f0*/  IMAD.MOV.U32 R10, RZ, RZ, R16 ;  /* 0x000000ffff0a7224 */ /* 0x000fe200078e0010 */
[----:B------:R0:W1:Y:S01]  /*1100*/  LDC.64 R8, c[0x4][R2] ;  /* 0x0100000002087b82 */ /* 0x0000620000000a00 */
[----:B------:R-:W2:Y:S01]  /*1110*/  LDG.E R3, desc[UR36][R26.64+0x4] ;  /* 0x000004241a037981 */ /* 0x000ea2000c1e1900 */
[----:B------:R-:W3:Y:S01]  /*1120*/  LDCU.64 UR4, c[0x4][0x8] ;  /* 0x01000100ff0477ac */ /* 0x000ee20008000a00 */
[----:B------:R-:W-:Y:S01]  /*1130*/  IMAD.MOV.U32 R6, RZ, RZ, R22 ;  /* 0x000000ffff067224 */ /* 0x000fe200078e0016 */
[----:B------:R-:W-:Y:S01]  /*1140*/  MOV R7, R19 ;  /* 0x0000001300077202 */ /* 0x000fe20000000f00 */
[----:B------:R0:W-:Y:S01]  /*1150*/  STL.64 [R18], R10 ;  /* 0x0000000a12007387 */ /* 0x0001e20000100a00 */
[----:B---3--:R-:W-:Y:S01]  /*1160*/  MOV R4, UR4 ;  /* 0x0000000400047c02 */ /* 0x008fe20008000f00 */
[----:B------:R-:W-:-:S02]  /*1170*/  IMAD.U32 R5, RZ, RZ, UR5 ;  /* 0x00000005ff057e24 */ /* 0x000fc4000f8e00ff */
[----:B-12---:R0:W-:Y:S05]  /*1180*/  STL [R18+0x8], R3 ;  /* 0x0000080312007387 */ /* 0x0061ea0000100800 */
[----:B------:R-:W-:-:S07]  /*1190*/  LEPC R20, `(.L_x_22) ;  /* 0x000000001014794e */ /* 0x000fce0000000000 */
[----:B0-----:R-:W-:Y:S05]  /*11a0*/  CALL.ABS.NOINC R8 ;  /* 0x0000000008007343 */ /* 0x001fea0003c00000 */
.L_x_22:
[----:B------:R-:W2:Y:S01]  /*11b0*/  LDG.E R3, desc[UR36][R26.64+0x8] ;  /* 0x000008241a037981 */ /* 0x000ea2000c1e1900 */
[----:B------:R-:W-:Y:S01]  /*11c0*/  VIADD R11, R17, 0x2 ;  /* 0x00000002110b7836 */ /* 0x000fe20000000000 */
[----:B------:R0:W1:Y:S01]  /*11d0*/  LDC.64 R8, c[0x4][R2] ;  /* 0x0100000002087b82 */ /* 0x0000620000000a00 */
[----:B------:R-:W-:Y:S01]  /*11e0*/  IMAD.MOV.U32 R10, RZ, RZ, R16 ;  /* 0x000000ffff0a7224 */ /* 0x000fe200078e0010 */
[----:B------:R-:W3:Y:S01]  /*11f0*/  LDCU.64 UR4, c[0x4][0x8] ;  /* 0x01000100ff0477ac */ /* 0x000ee20008000a00 */
[----:B------:R-:W-:Y:S01]  /*1200*/  IMAD.MOV.U32 R6, RZ, RZ, R22 ;  /* 0x000000ffff067224 */ /* 0x000fe200078e0016 */
[----:B------:R-:W-:Y:S02]  /*1210*/  MOV R7, R19 ;  /* 0x0000001300077202 */ /* 0x000fe40000000f00 */
[----:B------:R0:W-:Y:S01]  /*1220*/  STL.64 [R18], R10 ;  /* 0x0000000a12007387 */ /* 0x0001e20000100a00 */
[----:B---3--:R-:W-:Y:S01]  /*1230*/  MOV R4, UR4 ;  /* 0x0000000400047c02 */ /* 0x008fe20008000f00 */
[----:B------:R-:W-:-:S02]  /*1240*/  IMAD.U32 R5, RZ, RZ, UR5 ;  /* 0x00000005ff057e24 */ /* 0x000fc4000f8e00ff */
[----:B-12---:R0:W-:Y:S05]  /*1250*/  STL [R18+0x8], R3 ;  /* 0x0000080312007387 */ /* 0x0061ea0000100800 */
[----:B------:R-:W-:-:S07]  /*1260*/  LEPC R20, `(.L_x_23) ;  /* 0x000000001014794e */ /* 0x000fce0000000000 */
[----:B0-----:R-:W-:Y:S05]  /*1270*/  CALL.ABS.NOINC R8 ;  /* 0x0000000008007343 */ /* 0x001fea0003c00000 */
.L_x_23:
        /* <DEDUP_REMOVED lines=13> */
.L_x_24:
        /* <DEDUP_REMOVED lines=13> */
.L_x_25:
        /* <DEDUP_REMOVED lines=13> */
.L_x_26:
        /* <DEDUP_REMOVED lines=13> */
.L_x_27:
[----:B------:R-:W2:Y:S01]  /*15c0*/  LDG.E R27, desc[UR36][R26.64+0x1c] ;  /* 0x00001c241a1b7981 */ /* 0x000ea2000c1e1900 */
[----:B------:R-:W-:Y:S01]  /*15d0*/  VIADD R9, R17, 0x7 ;  /* 0x0000000711097836 */ /* 0x000fe20000000000 */
[----:B------:R-:W0:Y:S01]  /*15e0*/  LDC.64 R2, c[0x4][R2] ;  /* 0x0100000002027b82 */ /* 0x000e220000000a00 */
[----:B------:R-:W-:Y:S01]  /*15f0*/  IMAD.MOV.U32 R8, RZ, RZ, R16 ;  /* 0x000000ffff087224 */ /* 0x000fe200078e0010 */
[----:B------:R-:W1:Y:S01]  /*1600*/  LDCU.64 UR4, c[0x4][0x8] ;  /* 0x01000100ff0477ac */ /* 0x000e620008000a00 */
[----:B------:R-:W-:Y:S01]  /*1610*/  IMAD.MOV.U32 R6, RZ, RZ, R22 ;  /* 0x000000ffff067224 */ /* 0x000fe200078e0016 */
[----:B------:R-:W-:Y:S02]  /*1620*/  MOV R7, R19 ;  /* 0x0000001300077202 */ /* 0x000fe40000000f00 */
[----:B------:R3:W-:Y:S01]  /*1630*/  STL.64 [R18], R8 ;  /* 0x0000000812007387 */ /* 0x0007e20000100a00 */
[----:B-1----:R-:W-:Y:S01]  /*1640*/  MOV R4, UR4 ;  /* 0x0000000400047c02 */ /* 0x002fe20008000f00 */
[----:B------:R-:W-:-:S02]  /*1650*/  IMAD.U32 R5, RZ, RZ, UR5 ;  /* 0x00000005ff057e24 */ /* 0x000fc4000f8e00ff */
[----:B0-2---:R3:W-:Y:S05]  /*1660*/  STL [R18+0x8], R27 ;  /* 0x0000081b12007387 */ /* 0x0057ea0000100800 */
[----:B------:R-:W-:-:S07]  /*1670*/  LEPC R20, `(.L_x_28) ;  /* 0x000000001014794e */ /* 0x000fce0000000000 */
[----:B---3--:R-:W-:Y:S05]  /*1680*/  CALL.ABS.NOINC R2 ;  /* 0x0000000002007343 */ /* 0x008fea0003c00000 */
.L_x_28:
[----:B------:R-:W-:-:S07]  /*1690*/  VIADD R17, R17, 0x8 ;  /* 0x0000000811117836 */ /* 0x000fce0000000000 */
.L_x_20:
[----:B------:R-:W-:-:S13]  /*16a0*/  ISETP.NE.AND P0, PT, R23, RZ, PT ;  /* 0x000000ff1700720c */ /* 0x000fda0003f05270 */
[----:B------:R-:W-:Y:S05]  /*16b0*/  @!P0 BRA `(.L_x_19) ;  /* 0x0000000400e08947 */ /* 0x000fea0003800000 */
[----:B------:R-:W-:-:S05]  /*16c0*/  VIADD R0, R23, 0xffffffff ;  /* 0xffffffff17007836 */ /* 0x000fca0000000000 */
[----:B------:R-:W-:-:S13]  /*16d0*/  ISETP.GE.U32.AND P0, PT, R0, 0x3, PT ;  /* 0x000000030000780c */ /* 0x000fda0003f06070 */
[----:B------:R-:W-:Y:S05]  /*16e0*/  @!P0 BRA `(.L_x_29) ;  /* 0x0000000000f08947 */ /* 0x000fea0003800000 */
[----:B------:R-:W1:Y:S01]  /*16f0*/  LDC.64 R10, c[0x0][0x380] ;  /* 0x0000e000ff0a7b82 */ /* 0x000e620000000a00 */
[----:B------:R-:W-:Y:S01]  /*1700*/  IADD3 R3, PT, PT, R24, R17, RZ ;  /* 0x0000001118037210 */ /* 0x000fe20007ffe0ff */
[----:B------:R-:W2:Y:S04]  /*1710*/  LDCU.64 UR4, c[0x4][0x8] ;  /* 0x01000100ff0477ac */ /* 0x000ea80008000a00 */
[----:B-1----:R-:W-:-:S05]  /*1720*/  IMAD.WIDE.U32 R10, R3, 0x4, R10 ;  /* 0x00000004030a7825 */ /* 0x002fca00078e000a */
[----:B0-----:R-:W3:Y:S01]  /*1730*/  LDG.E R3, desc[UR36][R10.64] ;  /* 0x000000240a037981 */ /* 0x001ee2000c1e1900 */
[----:B------:R-:W-:Y:S01]  /*1740*/  MOV R2, 0x0 ;  /* 0x0000000000027802 */ /* 0x000fe20000000f00 */
[----:B--2---:R-:W-:Y:S01]  /*1750*/  IMAD.U32 R4, RZ, RZ, UR4 ;  /* 0x00000004ff047e24 */ /* 0x004fe2000f8e00ff */
[----:B------:R-:W-:Y:S01]  /*1760*/  MOV R6, R22 ;  /* 0x0000001600067202 */ /* 0x000fe20000000f00 */
[----:B------:R0:W-:Y:S01]  /*1770*/  STL.64 [R18], R16 ;  /* 0x0000001012007387 */ /* 0x0001e20000100a00 */
[----:B------:R0:W1:Y:S01]  /*1780*/  LDC.64 R8, c[0x4][R2] ;  /* 0x0100000002087b82 */ /* 0x0000620000000a00 */
[----:B------:R-:W-:Y:S02]  /*1790*/  IMAD.U32 R5, RZ, RZ, UR5 ;  /* 0x00000005ff057e24 */ /* 0x000fe4000f8e00ff */
[----:B------:R-:W-:Y:S01]  /*17a0*/  IMAD.MOV.U32 R7, RZ, RZ, R19 ;  /* 0x000000ffff077224 */ /* 0x000fe200078e0013 */
[----:B-1-3--:R0:W-:Y:S06]  /*17b0*/  STL [R18+0x8], R3 ;  /* 0x0000080312007387 */ /* 0x00a1ec0000100800 */
[----:B------:R-:W-:-:S07]  /*17c0*/  LEPC R20, `(.L_x_30) ;  /* 0x000000001014794e */ /* 0x000fce0000000000 */
[----:B0-----:R-:W-:Y:S05]  /*17d0*/  CALL.ABS.NOINC R8 ;  /* 0x0000000008007343 */ /* 0x001fea0003c00000 */
.L_x_30:
[----:B------:R-:W0:Y:S01]  /*17e0*/  LDCU.64 UR4, c[0x0][0x380] ;  /* 0x00007000ff0477ac */ /* 0x000e220008000a00 */
[----:B------:R-:W-:-:S05]  /*17f0*/  IADD3 R0, P0, PT, R24, R17, RZ ;  /* 0x0000001118007210 */ /* 0x000fca0007f1e0ff */
[----:B------:R-:W-:Y:S01]  /*1800*/  IMAD.X R3, RZ, RZ, RZ, P0 ;  /* 0x000000ffff037224 */ /* 0x000fe200000e06ff */
[----:B0-----:R-:W-:-:S04]  /*1810*/  LEA R26, P0, R0, UR4, 0x2 ;  /* 0x00000004001a7c11 */ /* 0x001fc8000f8010ff */
[----:B------:R-:W-:Y:S01]  /*1820*/  LEA.HI.X R27, R0, UR5, R3, 0x2, P0 ;  /* 0x00000005001b7c11 */ /* 0x000fe200080f1403 */
[----:B------:R-:W-:Y:S01]  /*1830*/  IMAD.MOV.U32 R10, RZ, RZ, R16 ;  /* 0x000000ffff0a7224 */ /* 0x000fe200078e0010 */
[----:B------:R-:W-:Y:S01]  /*1840*/  IADD3 R11, PT, PT, R17, 0x1, RZ ;  /* 0x00000001110b7810 */ /* 0x000fe20007ffe0ff */
[----:B------:R0:W1:Y:S01]  /*1850*/  LDC.64 R8, c[0x4][R2] ;  /* 0x0100000002087b82 */ /* 0x0000620000000a00 */
[----:B------:R-:W2:Y:S01]  /*1860*/  LDCU.64 UR4, c[0x4][0x8] ;  /* 0x01000100ff0477ac */ /* 0x000ea20008000a00 */
[----:B------:R-:W3:Y:S01]  /*1870*/  LDG.E R3, desc[UR36][R26.64+0x4] ;  /* 0x000004241a037981 */ /* 0x000ee2000c1e1900 */
[----:B------:R-:W-:Y:S02]  /*1880*/  IMAD.MOV.U32 R6, RZ, RZ, R22 ;  /* 0x000000ffff067224 */ /* 0x000fe400078e0016 */
[----:B------:R-:W-:Y:S01]  /*1890*/  IMAD.MOV.U32 R7, RZ, RZ, R19 ;  /* 0x000000ffff077224 */ /* 0x000fe200078e0013 */
[----:B------:R0:W-:Y:S01]  /*18a0*/  STL.64 [R18], R10 ;  /* 0x0000000a12007387 */ /* 0x0001e20000100a00 */
[----:B--2---:R-:W-:Y:S01]  /*18b0*/  IMAD.U32 R4, RZ, RZ, UR4 ;  /* 0x00000004ff047e24 */ /* 0x004fe2000f8e00ff */
[----:B------:R-:W-:-:S02]  /*18c0*/  MOV R5, UR5 ;  /* 0x0000000500057c02 */ /* 0x000fc40008000f00 */
[----:B-1-3--:R0:W-:Y:S05]  /*18d0*/  STL [R18+0x8], R3 ;  /* 0x0000080312007387 */ /* 0x00a1ea0000100800 */
[----:B------:R-:W-:-:S07]  /*18e0*/  LEPC R20, `(.L_x_31) ;  /* 0x000000001014794e */ /* 0x000fce0000000000 */
[----:B0-----:R-:W-:Y:S05]  /*18f0*/  CALL.ABS.NOINC R8 ;  /* 0x0000000008007343 */ /* 0x001fea0003c00000 */
.L_x_31:
[----:B------:R-:W2:Y:S01]  /*1900*/  LDG.E R3, desc[UR36][R26.64+0x8] ;  /* 0x000008241a037981 */ /* 0x000ea2000c1e1900 */
[----:B------:R-:W-:Y:S01]  /*1910*/  IADD3 R11, PT, PT, R17, 0x2, RZ ;  /* 0x00000002110b7810 */ /* 0x000fe20007ffe0ff */
[----:B------:R-:W-:Y:S01]  /*1920*/  IMAD.MOV.U32 R10, RZ, RZ, R16 ;  /* 0x000000ffff0a7224 */ /* 0x000fe200078e0010 */
[----:B------:R0:W1:Y:S01]  /*1930*/  LDC.64 R8, c[0x4][R2] ;  /* 0x0100000002087b82 */ /* 0x0000620000000a00 */
[----:B------:R-:W3:Y:S01]  /*1940*/  LDCU.64 UR4, c[0x4][0x8] ;  /* 0x01000100ff0477ac */ /* 0x000ee20008000a00 */
[----:B------:R-:W-:Y:S02]  /*1950*/  IMAD.MOV.U32 R6, RZ, RZ, R22 ;  /* 0x000000ffff067224 */ /* 0x000fe400078e0016 */
[----:B------:R0:W-:Y:S01]  /*1960*/  STL.64 [R18], R10 ;  /* 0x0000000a12007387 */ /* 0x0001e20000100a00 */
[----:B------:R-:W-:Y:S02]  /*1970*/  IMAD.MOV.U32 R7, RZ, RZ, R19 ;  /* 0x000000ffff077224 */ /* 0x000fe400078e0013 */
[----:B---3--:R-:W-:Y:S01]  /*1980*/  IMAD.U32 R4, RZ, RZ, UR4 ;  /* 0x00000004ff047e24 */ /* 0x008fe2000f8e00ff */
[----:B------:R-:W-:Y:S01]  /*1990*/  MOV R5, UR5 ;  /* 0x0000000500057c02 */ /* 0x000fe20008000f00 */
[----:B-12---:R0:W-:Y:S06]  /*19a0*/  STL [R18+0x8], R3 ;  /* 0x0000080312007387 */ /* 0x0061ec0000100800 */
[----:B------:R-:W-:-:S07]  /*19b0*/  LEPC R20, `(.L_x_32) ;  /* 0x000000001014794e */ /* 0x000fce0000000000 */
[----:B0-----:R-:W-:Y:S05]  /*19c0*/  CALL.ABS.NOINC R8 ;  /* 0x0000000008007343 */ /* 0x001fea0003c00000 */
.L_x_32:
[----:B------:R-:W2:Y:S01]  /*19d0*/  LDG.E R27, desc[UR36][R26.64+0xc] ;  /* 0x00000c241a1b7981 */ /* 0x000ea2000c1e1900 */
[----:B------:R-:W-:Y:S01]  /*19e0*/  IADD3 R9, PT, PT, R17, 0x3, RZ ;  /* 0x0000000311097810 */ /* 0x000fe20007ffe0ff */
[----:B------:R-:W-:Y:S01]  /*19f0*/  IMAD.MOV.U32 R8, RZ, RZ, R16 ;  /* 0x000000ffff087224 */ /* 0x000fe200078e0010 */
[----:B------:R-:W0:Y:S01]  /*1a00*/  LDC.64 R2, c[0x4][R2] ;  /* 0x0100000002027b82 */ /* 0x000e220000000a00 */
[----:B------:R-:W1:Y:S01]  /*1a10*/  LDCU.64 UR4, c[0x4][0x8] ;  /* 0x01000100ff0477ac */ /* 0x000e620008000a00 */
[----:B------:R-:W-:Y:S01]  /*1a20*/  MOV R6, R22 ;  /* 0x0000001600067202 */ /* 0x000fe20000000f00 */
[----:B------:R-:W-:Y:S01]  /*1a30*/  IMAD.MOV.U32 R7, RZ, RZ, R19 ;  /* 0x000000ffff077224 */ /* 0x000fe200078e0013 */
[----:B------:R3:W-:Y:S01]  /*1a40*/  STL.64 [R18], R8 ;  /* 0x0000000812007387 */ /* 0x0007e20000100a00 */
[----:B-1----:R-:W-:Y:S01]  /*1a50*/  MOV R4, UR4 ;  /* 0x0000000400047c02 */ /* 0x002fe20008000f00 */
[----:B------:R-:W-:Y:S02]  /*1a60*/  IMAD.U32 R5, RZ, RZ, UR5 ;  /* 0x00000005ff057e24 */ /* 0x000fe4000f8e00ff */
[----:B0-2---:R3:W-:Y:S05]  /*1a70*/  STL [R18+0x8], R27 ;  /* 0x0000081b12007387 */ /* 0x0057ea0000100800 */
[----:B------:R-:W-:-:S07]  /*1a80*/  LEPC R20, `(.L_x_33) ;  /* 0x000000001014794e */ /* 0x000fce0000000000 */
[----:B---3--:R-:W-:Y:S05]  /*1a90*/  CALL.ABS.NOINC R2 ;  /* 0x0000000002007343 */ /* 0x008fea0003c00000 */
.L_x_33:
[----:B------:R-:W-:-:S07]  /*1aa0*/  IADD3 R17, PT, PT, R17, 0x4, RZ ;  /* 0x0000000411117810 */ /* 0x000fce0007ffe0ff */
.L_x_29:
[----:B------:R-:W1:Y:S02]  /*1ab0*/  LDC R2, c[0x0][0x38c] ;  /* 0x0000e300ff027b82 */ /* 0x000e640000000800 */
[----:B-1----:R-:W-:-:S13]  /*1ac0*/  LOP3.LUT P0, R2, R2, 0x3, RZ, 0xc0, !PT ;  /* 0x0000000302027812 */ /* 0x002fda000780c0ff */
[----:B------:R-:W-:Y:S05]  /*1ad0*/  @!P0 BRA `(.L_x_19) ;  /* 0x0000000000d88947 */ /* 0x000fea0003800000 */
[----:B------:R-:W1:Y:S01]  /*1ae0*/  LDC.64 R6, c[0x0][0x380] ;  /* 0x0000e000ff067b82 */ /* 0x000e620000000a00 */
[----:B------:R-:W-:Y:S01]  /*1af0*/  IMAD.IADD R3, R24, 0x1, R17 ;  /* 0x0000000118037824 */ /* 0x000fe200078e0211 */
[----:B------:R-:W-:Y:S01]  /*1b00*/  MOV R8, 0x0 ;  /* 0x0000000000087802 */ /* 0x000fe20000000f00 */
[----:B------:R-:W2:Y:S02]  /*1b10*/  LDCU.64 UR4, c[0x4][0x8] ;  /* 0x01000100ff0477ac */ /* 0x000ea40008000a00 */
[----:B-1----:R-:W-:-:S05]  /*1b20*/  IMAD.WIDE.U32 R6, R3, 0x4, R6 ;  /* 0x0000000403067825 */ /* 0x002fca00078e0006 */
[----:B0-----:R0:W3:Y:S01]  /*1b30*/  LDG.E R3, desc[UR36][R6.64] ;  /* 0x0000002406037981 */ /* 0x0010e2000c1e1900 */
[----:B------:R-:W1:Y:S01]  /*1b40*/  LDC.64 R8, c[0x4][R8] ;  /* 0x0100000008087b82 */ /* 0x000e620000000a00 */
[----:B------:R-:W-:Y:S01]  /*1b50*/  ISETP.NE.AND P0, PT, R2, 0x1, PT ;  /* 0x000000010200780c */ /* 0x000fe20003f05270 */
[----:B--2---:R-:W-:Y:S01]  /*1b60*/  IMAD.U32 R5, RZ, RZ, UR5 ;  /* 0x00000005ff057e24 */ /* 0x004fe2000f8e00ff */
[----:B------:R2:W-:Y:S01]  /*1b70*/  STL.64 [R18], R16 ;  /* 0x0000001012007387 */ /* 0x0005e20000100a00 */
[----:B------:R-:W-:Y:S02]  /*1b80*/  MOV R4, UR4 ;  /* 0x0000000400047c02 */ /* 0x000fe40008000f00 */
[----:B------:R-:W-:Y:S02]  /*1b90*/  P2R R0, PR, RZ, 0x1 ;  /* 0x00000001ff007803 */ /* 0x000fe40000000000 */
[----:B0-----:R-:W-:Y:S01]  /*1ba0*/  MOV R6, R22 ;  /* 0x0000001600067202 */ /* 0x001fe20000000f00 */
[----:B------:R-:W-:Y:S01]  /*1bb0*/  IMAD.MOV.U32 R7, RZ, RZ, R19 ;  /* 0x000000ffff077224 */ /* 0x000fe200078e0013 */
[----:B-1-3--:R2:W-:Y:S06]  /*1bc0*/  STL [R18+0x8], R3 ;  /* 0x0000080312007387 */ /* 0x00a5ec0000100800 */
[----:B------:R-:W-:-:S07]  /*1bd0*/  LEPC R20, `(.L_x_34) ;  /* 0x000000001014794e */ /* 0x000fce0000000000 */
[----:B--2---:R-:W-:Y:S05]  /*1be0*/  CALL.ABS.NOINC R8 ;  /* 0x0000000008007343 */ /* 0x004fea0003c00000 */
.L_x_34:
[----:B------:R-:W-:-:S13]  /*1bf0*/  ISETP.NE.AND P6, PT, R2, 0x1, PT ;  /* 0x000000010200780c */ /* 0x000fda0003fc5270 */
[----:B------:R-:W-:Y:S05]  /*1c00*/  @!P6 BRA `(.L_x_19) ;  /* 0x00000000008ce947 */ /* 0x000fea0003800000 */
[----:B------:R-:W0:Y:S01]  /*1c10*/  LDCU.64 UR4, c[0x0][0x380] ;  /* 0x00007000ff0477ac */ /* 0x000e220008000a00 */
[----:B------:R-:W-:-:S04]  /*1c20*/  IADD3 R24, P0, PT, R24, R17, RZ ;  /* 0x0000001118187210 */ /* 0x000fc80007f1e0ff */
[----:B------:R-:W-:Y:S02]  /*1c30*/  IADD3.X R3, PT, PT, RZ, RZ, RZ, P0, !PT ;  /* 0x000000ffff037210 */ /* 0x000fe400007fe4ff */
[----:B0-----:R-:W-:-:S04]  /*1c40*/  LEA R26, P0, R24, UR4, 0x2 ;  /* 0x00000004181a7c11 */ /* 0x001fc8000f8010ff */
[----:B------:R-:W-:Y:S01]  /*1c50*/  LEA.HI.X R27, R24, UR5, R3, 0x2, P0 ;  /* 0x00000005181b7c11 */ /* 0x000fe200080f1403 */
[----:B------:R-:W-:Y:S01]  /*1c60*/  VIADD R11, R17, 0x1 ;  /* 0x00000001110b7836 */ /* 0x000fe20000000000 */
[----:B------:R-:W-:Y:S01]  /*1c70*/  MOV R10, R16 ;  /* 0x00000010000a7202 */ /* 0x000fe20000000f00 */
[----:B------:R-:W0:Y:S02]  /*1c80*/  LDCU.64 UR4, c[0x4][0x8] ;  /* 0x01000100ff0477ac */ /* 0x000e240008000a00 */
[----:B------:R-:W2:Y:S01]  /*1c90*/  LDG.E R3, desc[UR36][R26.64+0x4] ;  /* 0x000004241a037981 */ /* 0x000ea2000c1e1900 */
[----:B------:R-:W-:Y:S01]  /*1ca0*/  MOV R24, 0x0 ;  /* 0x0000000000187802 */ /* 0x000fe20000000f00 */
[----:B------:R-:W-:Y:S01]  /*1cb0*/  IMAD.MOV.U32 R6, RZ, RZ, R22 ;  /* 0x000000ffff067224 */ /* 0x000fe200078e0016 */
[----:B------:R-:W-:Y:S01]  /*1cc0*/  ISETP.NE.AND P0, PT, R2, 0x2, PT ;  /* 0x000000020200780c */ /* 0x000fe20003f05270 */
[----:B------:R1:W-:Y:S01]  /*1cd0*/  STL.64 [R18], R10 ;  /* 0x0000000a12007387 */ /* 0x0003e20000100a00 */
[----:B------:R1:W3:Y:S01]  /*1ce0*/  LDC.64 R8, c[0x4][R24] ;  /* 0x0100000018087b82 */ /* 0x0002e20000000a00 */
[----:B------:R-:W-:-:S02]  /*1cf0*/  MOV R7, R19 ;  /* 0x0000001300077202 */ /* 0x000fc40000000f00 */
[----:B------:R-:W-:Y:S01]  /*1d00*/  P2R R2, PR, RZ, 0x1 ;  /* 0x00000001ff027803 */ /* 0x000fe20000000000 */
[----:B0-----:R-:W-:Y:S01]  /*1d10*/  IMAD.U32 R4, RZ, RZ, UR4 ;  /* 0x00000004ff047e24 */ /* 0x001fe2000f8e00ff */
[----:B------:R-:W-:Y:S01]  /*1d20*/  MOV R5, UR5 ;  /* 0x0000000500057c02 */ /* 0x000fe20008000f00 */
[----:B--23--:R1:W-:Y:S06]  /*1d30*/  STL [R18+0x8], R3 ;  /* 0x0000080312007387 */ /* 0x00c3ec0000100800 */
[----:B------:R-:W-:-:S07]  /*1d40*/  LEPC R20, `(.L_x_35) ;  /* 0x000000001014794e */ /* 0x000fce0000000000 */
[----:B-1----:R-:W-:Y:S05]  /*1d50*/  CALL.ABS.NOINC R8 ;  /* 0x0000000008007343 */ /* 0x002fea0003c00000 */
.L_x_35:
[----:B------:R-:W-:-:S13]  /*1d60*/  ISETP.NE.AND P6, PT, R2, RZ, PT ;  /* 0x000000ff0200720c */ /* 0x000fda0003fc5270 */
[----:B------:R-:W-:Y:S05]  /*1d70*/  @!P6 BRA `(.L_x_19) ;  /* 0x000000000030e947 */ /* 0x000fea0003800000 */
[----:B------:R-:W2:Y:S01]  /*1d80*/  LDG.E R27, desc[UR36][R26.64+0x8] ;  /* 0x000008241a1b7981 */ /* 0x000ea2000c1e1900 */
[----:B------:R-:W-:Y:S01]  /*1d90*/  VIADD R17, R17, 0x2 ;  /* 0x0000000211117836 */ /* 0x000fe20000000000 */
[----:B------:R0:W1:Y:S01]  /*1da0*/  LDC.64 R2, c[0x4][R24] ;  /* 0x0100000018027b82 */ /* 0x0000620000000a00 */
[----:B------:R-:W3:Y:S01]  /*1db0*/  LDCU.64 UR4, c[0x4][0x8] ;  /* 0x01000100ff0477ac */ /* 0x000ee20008000a00 */
[----:B------:R-:W-:Y:S01]  /*1dc0*/  MOV R6, R22 ;  /* 0x0000001600067202 */ /* 0x000fe20000000f00 */
[----:B------:R-:W-:Y:S01]  /*1dd0*/  IMAD.MOV.U32 R7, RZ, RZ, R19 ;  /* 0x000000ffff077224 */ /* 0x000fe200078e0013 */
[----:B------:R0:W-:Y:S01]  /*1de0*/  STL.64 [R18], R16 ;  /* 0x0000001012007387 */ /* 0x0001e20000100a00 */
[----:B---3--:R-:W-:Y:S01]  /*1df0*/  MOV R4, UR4 ;  /* 0x0000000400047c02 */ /* 0x008fe20008000f00 */
[----:B------:R-:W-:Y:S02]  /*1e00*/  IMAD.U32 R5, RZ, RZ, UR5 ;  /* 0x00000005ff057e24 */ /* 0x000fe4000f8e00ff */
[----:B-12---:R0:W-:Y:S05]  /*1e10*/  STL [R18+0x8], R27 ;  /* 0x0000081b12007387 */ /* 0x0061ea0000100800 */
[----:B------:R-:W-:-:S07]  /*1e20*/  LEPC R20, `(.L_x_19) ;  /* 0x000000001014794e */ /* 0x000fce0000000000 */
[----:B0-----:R-:W-:Y:S05]  /*1e30*/  CALL.ABS.NOINC R2 ;  /* 0x0000000002007343 */ /* 0x001fea0003c00000 */
.L_x_19:
[----:B------:R-:W1:Y:S01]  /*1e40*/  LDCU UR4, c[0x0][0x388] ;  /* 0x00007100ff0477ac */ /* 0x000e620008000800 */
[----:B------:R-:W-:-:S04]  /*1e50*/  IADD3 R16, PT, PT, R16, 0x1, RZ ;  /* 0x0000000110107810 */ /* 0x000fc80007ffe0ff */
[----:B-1----:R-:W-:-:S13]  /*1e60*/  ISETP.NE.AND P0, PT, R16, UR4, PT ;  /* 0x0000000410007c0c */ /* 0x002fda000bf05270 */
[----:B------:R-:W-:Y:S05]  /*1e70*/  @P0 BRA `(.L_x_36) ;  /* 0xffffffe000a00947 */ /* 0x000fea000383ffff */
[----:B0-----:R-:W-:Y:S05]  /*1e80*/  EXIT ;  /* 0x000000000000794d */ /* 0x001fea0003800000 */
.L_x_37:
[----:B------:R-:W-:-:S00]  /*1e90*/  BRA `(.L_x_37) ;  /* 0xfffffffc00fc7947 */ /* 0x000fc0000383ffff */
[----:B------:R-:W-:-:S00]  /*1ea0*/  NOP ;  /* 0x0000000000007918 */ /* 0x000fc00000000000 */
        /* <DEDUP_REMOVED lines=13> */
.L_x_44:


//--------------------- .text._Z26tensor_core_example_8x8x16PiPKjS1_PKi --------------------------
	.section	.text._Z26tensor_core_example_8x8x16PiPKjS1_PKi,"ax",@progbits
	.align	128
        .global         _Z26tensor_core_example_8x8x16PiPKjS1_PKi
        .type           _Z26tensor_core_example_8x8x16PiPKjS1_PKi,@function
        .size           _Z26tensor_core_example_8x8x16PiPKjS1_PKi,(.L_x_45 - _Z26tensor_core_example_8x8x16PiPKjS1_PKi)
        .other          _Z26tensor_core_example_8x8x16PiPKjS1_PKi,@"STO_CUDA_ENTRY STV_DEFAULT"
_Z26tensor_core_example_8x8x16PiPKjS1_PKi:
.text._Z26tensor_core_example_8x8x16PiPKjS1_PKi:
[----:B------:R-:W-:Y:S01]  /*0000*/  LDC R1, c[0x0][0x37c] ;  /* 0x0000df00ff017b82 */ /* 0x000fe20000000800 */
[----:B------:R-:W0:Y:S07]  /*0010*/  S2R R3, SR_TID.X ;  /* 0x0000000000037919 */ /* 0x000e2e0000002100 */
[----:B------:R-:W1:Y:S01]  /*0020*/  LDC.64 R6, c[0x0][0x390] ;  /* 0x0000e400ff067b82 */ /* 0x000e620000000a00 */
[----:B------:R-:W2:Y:S07]  /*0030*/  LDCU.64 UR4, c[0x0][0x358] ;  /* 0x00006b00ff0477ac */ /* 0x000eae0008000a00 */
[----:B------:R-:W3:Y:S08]  /*0040*/  LDC.64 R4, c[0x0][0x388] ;  /* 0x0000e200ff047b82 */ /* 0x000ef00000000a00 */
[----:B------:R-:W4:Y:S01]  /*0050*/  LDC.64 R8, c[0x0][0x398] ;  /* 0x0000e600ff087b82 */ /* 0x000f220000000a00 */
[C---:B0-----:R-:W-:Y:S01]  /*0060*/  SHF.L.U32 R11, R3.reuse, 0x1, RZ ;  /* 0x00000001030b7819 */ /* 0x041fe200000006ff */
[----:B-1----:R-:W-:-:S04]  /*0070*/  IMAD.WIDE.U32 R6, R3, 0x4, R6 ;  /* 0x0000000403067825 */ /* 0x002fc800078e0006 */
[----:B---3--:R-:W-:Y:S02]  /*0080*/  IMAD.WIDE.U32 R4, R3, 0x4, R4 ;  /* 0x0000000403047825 */ /* 0x008fe400078e0004 */
[----:B--2---:R-:W2:Y:S01]  /*0090*/  LDG.E R6, desc[UR4][R6.64] ;  /* 0x0000000406067981 */ /* 0x004ea2000c1e1900 */
[----:B------:R-:W0:Y:S01]  /*00a0*/  LDC.64 R2, c[0x0][0x380] ;  /* 0x0000e000ff027b82 */ /* 0x000e220000000a00 */
[----:B----4-:R-:W-:Y:S02]  /*00b0*/  IMAD.WIDE.U32 R8, R11, 0x4, R8 ;  /* 0x000000040b087825 */ /* 0x010fe400078e0008 */
[----:B------:R-:W2:Y:S04]  /*00c0*/  LDG.E R12, desc[UR4][R4.64] ;  /* 0x00000004040c7981 */ /* 0x000ea8000c1e1900 */
[----:B------:R-:W2:Y:S04]  /*00d0*/  LDG.E R16, desc[UR4][R8.64] ;  /* 0x0000000408107981 */ /* 0x000ea8000c1e1900 */
[----:B------:R-:W2:Y:S01]  /*00e0*/  LDG.E R17, desc[UR4][R8.64+0x4] ;  /* 0x0000040408117981 */ /* 0x000ea2000c1e1900 */
[----:B------:R-:W-:-:S02]  /*00f0*/  MOV R13, RZ ;  /* 0x000000ff000d7202 */ /* 0x000fc40000000f00 */
[----:B------:R-:W-:Y:S01]  /*0100*/  CS2R R18, SRZ ;  /* 0x0000000000127805 */ /* 0x000fe2000001ff00 */
[----:B0-----:R-:W-:-:S06]  /*0110*/  IMAD.WIDE.U32 R2, R11, 0x4, R2 ;  /* 0x000000040b027825 */ /* 0x001fcc00078e0002 */
[----:B--2---:R-:W-:-:S15]  /*0120*/  IMMA.16816.S8.S8 R16, R12.ROW, R6.COL, R16 ;  /* 0x000000060c107237 */ /* 0x004fde0000405410 */
[----:B------:R-:W-:-:S04]  /*0130*/  NOP ;  /* 0x0000000000007918 */ /* 0x000fc80000000000 */
[----:B------:R-:W-:Y:S04]  /*0140*/  STG.E desc[UR4][R2.64], R16 ;  /* 0x0000001002007986 */ /* 0x000fe8000c101904 */
[----:B------:R-:W-:Y:S01]  /*0150*/  STG.E desc[UR4][R2.64+0x4], R17 ;  /* 0x0000041102007986 */ /* 0x000fe2000c101904 */
[----:B------:R-:W-:Y:S05]  /*0160*/  EXIT ;  /* 0x000000000000794d */ /* 0x000fea0003800000 */
.L_x_38:
        /* <DEDUP_REMOVED lines=9> */
.L_x_45:


//--------------------- .text._Z9set_valuePai     --------------------------
	.section	.text._Z9set_valuePai,"ax",@progbits
	.align	128
        .global         _Z9set_valuePai
        .type           _Z9set_valuePai,@function
        .size           _Z9set_valuePai,(.L_x_46 - _Z9set_valuePai)
        .other          _Z9set_valuePai,@"STO_CUDA_ENTRY STV_DEFAULT"
_Z9set_valuePai:
.text._Z9set_valuePai:
[----:B------:R-:W-:Y:S08]  /*0000*/  LDC R1, c[0x0][0x37c] ;  /* 0x0000df00ff017b82 */ /* 0x000ff00000000800 */
[----:B------:R-:W0:Y:S02]  /*0010*/  LDC R2, c[0x0][0x388] ;  /* 0x0000e200ff027b82 */ /* 0x000e240000000800 */
[----:B0-----:R-:W-:-:S13]  /*0020*/  ISETP.GE.AND P0, PT, R2, 0x1, PT ;  /* 0x000000010200780c */ /* 0x001fda0003f06270 */
[----:B------:R-:W-:Y:S05]  /*0030*/  @!P0 EXIT ;  /* 0x000000000000894d */ /* 0x000fea0003800000 */
[C---:B------:R-:W-:Y:S01]  /*0040*/  ISETP.GE.U32.AND P1, PT, R2.reuse, 0x8, PT ;  /* 0x000000080200780c */ /* 0x040fe20003f26070 */
[----:B------:R-:W0:Y:S01]  /*0050*/  LDCU.64 UR6, c[0x0][0x358] ;  /* 0x00006b00ff0677ac */ /* 0x000e220008000a00 */
[----:B------:R-:W-:Y:S01]  /*0060*/  LOP3.LUT R15, R2, 0x7, RZ, 0xc0, !PT ;  /* 0x00000007020f7812 */ /* 0x000fe200078ec0ff */
[----:B------:R-:W-:-:S03]  /*0070*/  IMAD.MOV.U32 R0, RZ, RZ, RZ ;  /* 0x000000ffff007224 */ /* 0x000fc600078e00ff */
[----:B------:R-:W-:-:S07]  /*0080*/  ISETP.NE.AND P0, PT, R15, RZ, PT ;  /* 0x000000ff0f00720c */ /* 0x000fce0003f05270 */
[----:B------:R-:W-:Y:S06]  /*0090*/  @!P1 BRA `(.L_x_39) ;  /* 0x0000000000749947 */ /* 0x000fec0003800000 */
[----:B------:R-:W1:Y:S01]  /*00a0*/  LDCU.64 UR4, c[0x0][0x380] ;  /* 0x00007000ff0477ac */ /* 0x000e620008000a00 */
[----:B------:R-:W-:Y:S01]  /*00b0*/  LOP3.LUT R0, R2, 0x7ffffff8, RZ, 0xc0, !PT ;  /* 0x7ffffff802007812 */ /* 0x000fe200078ec0ff */
[----:B------:R-:W-:Y:S02]  /*00c0*/  IMAD.MOV.U32 R8, RZ, RZ, 0x1 ;  /* 0x00000001ff087424 */ /* 0x000fe400078e00ff */
[----:B------:R-:W-:Y:S02]  /*00d0*/  IMAD.MOV.U32 R9, RZ, RZ, 0x2 ;  /* 0x00000002ff097424 */ /* 0x000fe400078e00ff */
[----:B------:R-:W-:Y:S02]  /*00e0*/  IMAD.MOV.U32 R10, RZ, RZ, 0x3 ;  /* 0x00000003ff0a7424 */ /* 0x000fe400078e00ff */
[----:B------:R-:W-:Y:S02]  /*00f0*/  IMAD.MOV.U32 R11, RZ, RZ, 0x4 ;  /* 0x00000004ff0b7424 */ /* 0x000fe400078e00ff */
[----:B------:R-:W-:-:S02]  /*0100*/  IMAD.MOV.U32 R12, RZ, RZ, 0x5 ;  /* 0x00000005ff0c7424 */ /* 0x000fc400078e00ff */
[----:B------:R-:W-:Y:S02]  /*0110*/  IMAD.MOV.U32 R13, RZ, RZ, 0x6 ;  /* 0x00000006ff0d7424 */ /* 0x000fe400078e00ff */
[----:B------:R-:W-:Y:S02]  /*0120*/  IMAD.MOV.U32 R14, RZ, RZ, 0x7 ;  /* 0x00000007ff0e7424 */ /* 0x000fe400078e00ff */
[----:B------:R-:W-:Y:S01]  /*0130*/  IMAD.MOV R3, RZ, RZ, -R0 ;  /* 0x000000ffff037224 */ /* 0x000fe200078e0a00 */
[----:B-1----:R-:W-:-:S04]  /*0140*/  UIADD3 UR4, UP0, UPT, UR4, 0x3, URZ ;  /* 0x0000000304047890 */ /* 0x002fc8000ff1e0ff */
[----:B------:R-:W-:Y:S02]  /*0150*/  UIADD3.X UR5, UPT, UPT, URZ, UR5, URZ, UP0, !UPT ;  /* 0x00000005ff057290 */ /* 0x000fe400087fe4ff */
[----:B------:R-:W-:-:S04]  /*0160*/  IMAD.U32 R6, RZ, RZ, UR4 ;  /* 0x00000004ff067e24 */ /* 0x000fc8000f8e00ff */
[----:B------:R-:W-:-:S07]  /*0170*/  IMAD.U32 R7, RZ, RZ, UR5 ;  /* 0x00000005ff077e24 */ /* 0x000fce000f8e00ff */
.L_x_40:
[----:B------:R-:W-:Y:S01]  /*0180*/  VIADD R3, R3, 0x8 ;  /* 0x0000000803037836 */ /* 0x000fe20000000000 */
[----:B-1----:R-:W-:Y:S01]  /*0190*/  MOV R5, R7 ;  /* 0x0000000700057202 */ /* 0x002fe20000000f00 */
[----:B------:R-:W-:-:S03]  /*01a0*/  IMAD.MOV.U32 R4, RZ, RZ, R6 ;  /* 0x000000ffff047224 */ /* 0x000fc600078e0006 */
[----:B------:R-:W-:Y:S02]  /*01b0*/  ISETP.NE.AND P1, PT, R3, RZ, PT ;  /* 0x000000ff0300720c */ /* 0x000fe40003f25270 */
[----:B0-----:R1:W-:Y:S01]  /*01c0*/  STG.E.U8 desc[UR6][R4.64+-0x3], RZ ;  /* 0xfffffdff04007986 */ /* 0x0013e2000c101106 */
[----:B------:R-:W-:-:S03]  /*01d0*/  IADD3 R6, P2, PT, R4, 0x8, RZ ;  /* 0x0000000804067810 */ /* 0x000fc60007f5e0ff */
[----:B------:R1:W-:Y:S02]  /*01e0*/  STG.E.U8 desc[UR6][R4.64+-0x2], R8 ;  /* 0xfffffe0804007986 */ /* 0x0003e4000c101106 */
[----:B------:R-:W-:Y:S02]  /*01f0*/  IMAD.X R7, RZ, RZ, R5, P2 ;  /* 0x000000ffff077224 */ /* 0x000fe400010e0605 */
[----:B------:R1:W-:Y:S04]  /*0200*/  STG.E.U8 desc[UR6][R4.64+-0x1], R9 ;  /* 0xffffff0904007986 */ /* 0x0003e8000c101106 */
[----:B------:R1:W-:Y:S04]  /*0210*/  STG.E.U8 desc[UR6][R4.64], R10 ;  /* 0x0000000a04007986 */ /* 0x0003e8000c101106 */
[----:B------:R1:W-:Y:S04]  /*0220*/  STG.E.U8 desc[UR6][R4.64+0x1], R11 ;  /* 0x0000010b04007986 */ /* 0x0003e8000c101106 */
[----:B------:R1:W-:Y:S04]  /*0230*/  STG.E.U8 desc[UR6][R4.64+0x2], R12 ;  /* 0x0000020c04007986 */ /* 0x0003e8000c101106 */
[----:B------:R1:W-:Y:S04]  /*0240*/  STG.E.U8 desc[UR6][R4.64+0x3], R13 ;  /* 0x0000030d04007986 */ /* 0x0003e8000c101106 */
[----:B------:R1:W-:Y:S01]  /*0250*/  STG.E.U8 desc[UR6][R4.64+0x4], R14 ;  /* 0x0000040e04007986 */ /* 0x0003e2000c101106 */
[----:B------:R-:W-:Y:S05]  /*0260*/  @P1 BRA `(.L_x_40) ;  /* 0xfffffffc00c41947 */ /* 0x000fea000383ffff */
.L_x_39:
[----:B0-----:R-:W-:Y:S05]  /*0270*/  @!P0 EXIT ;  /* 0x000000000000894d */ /* 0x001fea0003800000 */
[----:B------:R-:W-:Y:S02]  /*0280*/  ISETP.GE.U32.AND P0, PT, R15, 0x4, PT ;  /* 0x000000040f00780c */ /* 0x000fe40003f06070 */
[----:B-1----:R-:W-:-:S04]  /*0290*/  LOP3.LUT R12, R2, 0x3, RZ, 0xc0, !PT ;  /* 0x00000003020c7812 */ /* 0x002fc800078ec0ff */
[----:B------:R-:W-:-:S07]  /*02a0*/  ISETP.NE.AND P1, PT, R12, RZ, PT ;  /* 0x000000ff0c00720c */ /* 0x000fce0003f25270 */
[----:B------:R-:W-:Y:S06]  /*02b0*/  @!P0 BRA `(.L_x_41) ;  /* 0x00000000003c8947 */ /* 0x000fec0003800000 */
[----:B------:R-:W0:Y:S01]  /*02c0*/  LDCU.64 UR4, c[0x0][0x380] ;  /* 0x00007000ff0477ac */ /* 0x000e220008000a00 */
[C---:B------:R-:W-:Y:S01]  /*02d0*/  VIADD R6, R0.reuse, 0x1 ;  /* 0x0000000100067836 */ /* 0x040fe20000000000 */
[C---:B------:R-:W-:Y:S01]  /*02e0*/  LOP3.LUT R3, R0.reuse, 0x7, RZ, 0xc0, !PT ;  /* 0x0000000700037812 */ /* 0x040fe200078ec0ff */
[C---:B------:R-:W-:Y:S02]  /*02f0*/  VIADD R8, R0.reuse, 0x2 ;  /* 0x0000000200087836 */ /* 0x040fe40000000000 */
[----:B------:R-:W-:Y:S01]  /*0300*/  VIADD R10, R0, 0x3 ;  /* 0x00000003000a7836 */ /* 0x000fe20000000000 */
[----:B------:R-:W-:Y:S02]  /*0310*/  LOP3.LUT R7, R6, 0x7, RZ, 0xc0, !PT ;  /* 0x0000000706077812 */ /* 0x000fe400078ec0ff */
[----:B------:R-:W-:Y:S02]  /*0320*/  LOP3.LUT R9, R8, 0x7, RZ, 0xc0, !PT ;  /* 0x0000000708097812 */ /* 0x000fe400078ec0ff */
[----:B------:R-:W-:-:S02]  /*0330*/  LOP3.LUT R11, R10, 0x7, RZ, 0xc0, !PT ;  /* 0x000000070a0b7812 */ /* 0x000fc400078ec0ff */
[C---:B0-----:R-:W-:Y:S02]  /*0340*/  IADD3 R4, P0, PT, R0.reuse, UR4, RZ ;  /* 0x0000000400047c10 */ /* 0x041fe4000ff1e0ff */
[----:B------:R-:W-:-:S03]  /*0350*/  IADD3 R0, PT, PT, R0, 0x4, RZ ;  /* 0x0000000400007810 */ /* 0x000fc60007ffe0ff */
[----:B------:R-:W-:-:S05]  /*0360*/  IMAD.X R5, RZ, RZ, UR5, P0 ;  /* 0x00000005ff057e24 */ /* 0x000fca00080e06ff */
[----:B------:R0:W-:Y:S04]  /*0370*/  STG.E.U8 desc[UR6][R4.64], R3 ;  /* 0x0000000304007986 */ /* 0x0001e8000c101106 */
[----:B------:R0:W-:Y:S04]  /*0380*/  STG.E.U8 desc[UR6][R4.64+0x1], R7 ;  /* 0x0000010704007986 */ /* 0x0001e8000c101106 */
[----:B------:R0:W-:Y:S04]  /*0390*/  STG.E.U8 desc[UR6][R4.64+0x2], R9 ;  /* 0x0000020904007986 */ /* 0x0001e8000c101106 */
[----:B------:R0:W-:Y:S02]  /*03a0*/  STG.E.U8 desc[UR6][R4.64+0x3], R11 ;  /* 0x0000030b04007986 */ /* 0x0001e4000c101106 */
.L_x_41:
[----:B------:R-:W-:Y:S05]  /*03b0*/  @!P1 EXIT ;  /* 0x000000000000994d */ /* 0x000fea0003800000 */
[----:B------:R-:W-:Y:S02]  /*03c0*/  ISETP.NE.AND P0, PT, R12, 0x1, PT ;  /* 0x000000010c00780c */ /* 0x000fe40003f05270 */
[----:B------:R-:W-:-:S04]  /*03d0*/  LOP3.LUT R2, R2, 0x1, RZ, 0xc0, !PT ;  /* 0x0000000102027812 */ /* 0x000fc800078ec0ff */
[----:B------:R-:W-:-:S07]  /*03e0*/  ISETP.NE.U32.AND P1, PT, R2, 0x1, PT ;  /* 0x000000010200780c */ /* 0x000fce0003f25070 */
[----:B------:R-:W-:Y:S06]  /*03f0*/  @!P0 BRA `(.L_x_42) ;  /* 0x0000000000248947 */ /* 0x000fec0003800000 */
[----:B------:R-:W1:Y:S01]  /*0400*/  LDCU.64 UR4, c[0x0][0x380] ;  /* 0x00007000ff0477ac */ /* 0x000e620008000a00 */
[C---:B0-----:R-:W-:Y:S01]  /*0410*/  VIADD R4, R0.reuse, 0x1 ;  /* 0x0000000100047836 */ /* 0x041fe20000000000 */
[----:B------:R-:W-:-:S04]  /*0420*/  LOP3.LUT R5, R0, 0x7, RZ, 0xc0, !PT ;  /* 0x0000000700057812 */ /* 0x000fc800078ec0ff */
[----:B------:R-:W-:Y:S02]  /*0430*/  LOP3.LUT R7, R4, 0x7, RZ, 0xc0, !PT ;  /* 0x0000000704077812 */ /* 0x000fe400078ec0ff */
[C---:B-1----:R-:W-:Y:S01]  /*0440*/  IADD3 R2, P0, PT, R0.reuse, UR4, RZ ;  /* 0x0000000400027c10 */ /* 0x042fe2000ff1e0ff */
[----:B------:R-:W-:-:S04]  /*0450*/  VIADD R0, R0, 0x2 ;  /* 0x0000000200007836 */ /* 0x000fc80000000000 */
[----:B------:R-:W-:-:S05]  /*0460*/  IMAD.X R3, RZ, RZ, UR5, P0 ;  /* 0x00000005ff037e24 */ /* 0x000fca00080e06ff */
[----:B------:R1:W-:Y:S04]  /*0470*/  STG.E.U8 desc[UR6][R2.64], R5 ;  /* 0x0000000502007986 */ /* 0x0003e8000c101106 */
[----:B------:R1:W-:Y:S02]  /*0480*/  STG.E.U8 desc[UR6][R2.64+0x1], R7 ;  /* 0x0000010702007986 */ /* 0x0003e4000c101106 */
.L_x_42:
[----:B------:R-:W-:Y:S05]  /*0490*/  @P1 EXIT ;  /* 0x000000000000194d */ /* 0x000fea0003800000 */
[----:B------:R-:W2:Y:S01]  /*04a0*/  LDCU.64 UR4, c[0x0][0x380] ;  /* 0x00007000ff0477ac */ /* 0x000ea20008000a00 */
[C---:B01----:R-:W-:Y:S02]  /*04b0*/  LOP3.LUT R5, R0.reuse, 0x7, RZ, 0xc0, !PT ;  /* 0x0000000700057812 */ /* 0x043fe400078ec0ff */
[----:B--2---:R-:W-:-:S05]  /*04c0*/  IADD3 R2, P0, PT, R0, UR4, RZ ;  /* 0x0000000400027c10 */ /* 0x004fca000ff1e0ff */
[----:B------:R-:W-:-:S05]  /*04d0*/  IMAD.X R3, RZ, RZ, UR5, P0 ;  /* 0x00000005ff037e24 */ /* 0x000fca00080e06ff */
[----:B------:R-:W-:Y:S01]  /*04e0*/  STG.E.U8 desc[UR6][R2.64], R5 ;  /* 0x0000000502007986 */ /* 0x000fe2000c101106 */
[----:B------:R-:W-:Y:S05]  /*04f0*/  EXIT ;  /* 0x000000000000794d */ /* 0x000fea0003800000 */
.L_x_43:
        /* <DEDUP_REMOVED lines=16> */
.L_x_46:


//--------------------- .nv.global.init           --------------------------
	.section	.nv.global.init,"aw",@progbits
.nv.global.init:
	.type		$str,@object
	.size		$str,(.L_0 - $str)
$str:
        /*0000*/ 	.byte	0x52, 0x6f, 0x77, 0x20, 0x69, 0x64, 0x3a, 0x20, 0x25, 0x64, 0x2c, 0x20, 0x43, 0x6f, 0x6c, 0x20
        /*0010*/ 	.byte	0x69, 0x64, 0x3a, 0x20, 0x25, 0x64, 0x2c, 0x20, 0x72, 0x65, 0x73, 0x75, 0x6c, 0x74, 0x20, 0x69
        /*0020*/ 	.byte	0x73, 0x3a, 0x20, 0x25, 0x64, 0x20, 0x0a, 0x00
.L_0:


//--------------------- .nv.shared.reserved.0     --------------------------
	.section	.nv.shared.reserved.0,"aw",@nobits
	.weak		__nv_reservedSMEM_offset_0_alias
	.size		__nv_reservedSMEM_offset_0_alias, 0, 64
	.other		__nv_reservedSMEM_offset_0_alias,@"STO_CUDA_RESERVED_SHARED STV_DEFAULT"
__nv_reservedSMEM_offset_0_alias:
	.zero		0
	.zero		64


//--------------------- .nv.constant0._Z11printMatrixPiii --------------------------
	.section	.nv.constant0._Z11printMatrixPiii,"a",@progbits
	.sectionflags	@""
	.align	4
.nv.constant0._Z11printMatrixPiii:
	.zero		912


//--------------------- .nv.constant0._Z26tensor_core_example_8x8x16PiPKjS1_PKi --------------------------
	.section	.nv.constant0._Z26tensor_core_example_8x8x16PiPKjS1_PKi,"a",@progbits
	.sectionflags	@""
	.align	4
.nv.constant0._Z26tensor_core_example_8x8x16PiPKjS1_PKi:
	.zero		928


//--------------------- .nv.constant0._Z9set_valuePai --------------------------
	.section	.nv.constant0._Z9set_valuePai,"a",@progbits
	.sectionflags	@""
	.align	4
.nv.constant0._Z9set_valuePai:
	.zero		908


//--------------------- SYMBOLS --------------------------

	.type		.nv.reservedSmem.offset0,@object
	.size		.nv.reservedSmem.offset0,0x4
	.type		vprintf,@function
